//
// Generated by NVIDIA NVVM Compiler
//
// Compiler Build ID: CL-36424714
// Cuda compilation tools, release 13.0, V13.0.88
// Based on NVVM 20.0.0
//

.version 9.0
.target sm_100
.address_size 64

	// .globl	_Z27compute_attention_scores_qkPKfS0_Pfiiii

.visible .entry _Z27compute_attention_scores_qkPKfS0_Pfiiii(
	.param .u64 .ptr .align 1 _Z27compute_attention_scores_qkPKfS0_Pfiiii_param_0,
	.param .u64 .ptr .align 1 _Z27compute_attention_scores_qkPKfS0_Pfiiii_param_1,
	.param .u64 .ptr .align 1 _Z27compute_attention_scores_qkPKfS0_Pfiiii_param_2,
	.param .u32 _Z27compute_attention_scores_qkPKfS0_Pfiiii_param_3,
	.param .u32 _Z27compute_attention_scores_qkPKfS0_Pfiiii_param_4,
	.param .u32 _Z27compute_attention_scores_qkPKfS0_Pfiiii_param_5,
	.param .u32 _Z27compute_attention_scores_qkPKfS0_Pfiiii_param_6
)
{
	.reg .pred 	%p<13>;
	.reg .b32 	%r<65>;
	.reg .b32 	%f<115>;
	.reg .b64 	%rd<27>;

	ld.param.u64 	%rd6, [_Z27compute_attention_scores_qkPKfS0_Pfiiii_param_0];
	ld.param.u64 	%rd7, [_Z27compute_attention_scores_qkPKfS0_Pfiiii_param_1];
	ld.param.u64 	%rd5, [_Z27compute_attention_scores_qkPKfS0_Pfiiii_param_2];
	ld.param.u32 	%r36, [_Z27compute_attention_scores_qkPKfS0_Pfiiii_param_3];
	ld.param.u32 	%r33, [_Z27compute_attention_scores_qkPKfS0_Pfiiii_param_4];
	ld.param.u32 	%r37, [_Z27compute_attention_scores_qkPKfS0_Pfiiii_param_5];
	ld.param.u32 	%r35, [_Z27compute_attention_scores_qkPKfS0_Pfiiii_param_6];
	cvta.to.global.u64 	%rd1, %rd7;
	cvta.to.global.u64 	%rd2, %rd6;
	mov.u32 	%r38, %ctaid.x;
	mov.u32 	%r39, %ntid.x;
	mov.u32 	%r40, %tid.x;
	mad.lo.s32 	%r1, %r38, %r39, %r40;
	mov.u32 	%r41, %ctaid.y;
	mov.u32 	%r42, %ntid.y;
	mov.u32 	%r43, %tid.y;
	mad.lo.s32 	%r44, %r41, %r42, %r43;
	mov.u32 	%r3, %ctaid.z;
	div.u32 	%r4, %r3, %r33;
	max.s32 	%r45, %r1, %r44;
	setp.ge.s32 	%p1, %r45, %r37;
	setp.ge.s32 	%p2, %r4, %r36;
	or.pred  	%p3, %p1, %p2;
	@%p3 bra 	$L__BB0_15;
	rem.u32 	%r46, %r3, %r33;
	mad.lo.s32 	%r47, %r4, %r33, %r46;
	mul.lo.s32 	%r48, %r47, %r37;
	add.s32 	%r5, %r48, %r1;
	mul.lo.s32 	%r6, %r5, %r35;
	add.s32 	%r49, %r48, %r44;
	mul.lo.s32 	%r7, %r49, %r35;
	setp.lt.s32 	%p4, %r35, 1;
	mov.f32 	%f114, 0f00000000;
	@%p4 bra 	$L__BB0_14;
	and.b32  	%r8, %r35, 15;
	setp.lt.u32 	%p5, %r35, 16;
	mov.f32 	%f114, 0f00000000;
	mov.b32 	%r60, 0;
	@%p5 bra 	$L__BB0_5;
	and.b32  	%r60, %r35, 2147483632;
	neg.s32 	%r58, %r60;
	add.s64 	%rd3, %rd2, 32;
	add.s64 	%rd4, %rd1, 32;
	mov.f32 	%f114, 0f00000000;
	mov.u32 	%r56, %r7;
	mov.u32 	%r57, %r6;
$L__BB0_4:
	.pragma "nounroll";
	mul.wide.s32 	%rd8, %r57, 4;
	add.s64 	%rd9, %rd3, %rd8;
	mul.wide.s32 	%rd10, %r56, 4;
	add.s64 	%rd11, %rd4, %rd10;
	ld.global.nc.f32 	%f18, [%rd9+-32];
	ld.global.nc.f32 	%f19, [%rd11+-32];
	fma.rn.f32 	%f20, %f18, %f19, %f114;
	ld.global.nc.f32 	%f21, [%rd9+-28];
	ld.global.nc.f32 	%f22, [%rd11+-28];
	fma.rn.f32 	%f23, %f21, %f22, %f20;
	ld.global.nc.f32 	%f24, [%rd9+-24];
	ld.global.nc.f32 	%f25, [%rd11+-24];
	fma.rn.f32 	%f26, %f24, %f25, %f23;
	ld.global.nc.f32 	%f27, [%rd9+-20];
	ld.global.nc.f32 	%f28, [%rd11+-20];
	fma.rn.f32 	%f29, %f27, %f28, %f26;
	ld.global.nc.f32 	%f30, [%rd9+-16];
	ld.global.nc.f32 	%f31, [%rd11+-16];
	fma.rn.f32 	%f32, %f30, %f31, %f29;
	ld.global.nc.f32 	%f33, [%rd9+-12];
	ld.global.nc.f32 	%f34, [%rd11+-12];
	fma.rn.f32 	%f35, %f33, %f34, %f32;
	ld.global.nc.f32 	%f36, [%rd9+-8];
	ld.global.nc.f32 	%f37, [%rd11+-8];
	fma.rn.f32 	%f38, %f36, %f37, %f35;
	ld.global.nc.f32 	%f39, [%rd9+-4];
	ld.global.nc.f32 	%f40, [%rd11+-4];
	fma.rn.f32 	%f41, %f39, %f40, %f38;
	ld.global.nc.f32 	%f42, [%rd9];
	ld.global.nc.f32 	%f43, [%rd11];
	fma.rn.f32 	%f44, %f42, %f43, %f41;
	ld.global.nc.f32 	%f45, [%rd9+4];
	ld.global.nc.f32 	%f46, [%rd11+4];
	fma.rn.f32 	%f47, %f45, %f46, %f44;
	ld.global.nc.f32 	%f48, [%rd9+8];
	ld.global.nc.f32 	%f49, [%rd11+8];
	fma.rn.f32 	%f50, %f48, %f49, %f47;
	ld.global.nc.f32 	%f51, [%rd9+12];
	ld.global.nc.f32 	%f52, [%rd11+12];
	fma.rn.f32 	%f53, %f51, %f52, %f50;
	ld.global.nc.f32 	%f54, [%rd9+16];
	ld.global.nc.f32 	%f55, [%rd11+16];
	fma.rn.f32 	%f56, %f54, %f55, %f53;
	ld.global.nc.f32 	%f57, [%rd9+20];
	ld.global.nc.f32 	%f58, [%rd11+20];
	fma.rn.f32 	%f59, %f57, %f58, %f56;
	ld.global.nc.f32 	%f60, [%rd9+24];
	ld.global.nc.f32 	%f61, [%rd11+24];
	fma.rn.f32 	%f62, %f60, %f61, %f59;
	ld.global.nc.f32 	%f63, [%rd9+28];
	ld.global.nc.f32 	%f64, [%rd11+28];
	fma.rn.f32 	%f114, %f63, %f64, %f62;
	add.s32 	%r58, %r58, 16;
	add.s32 	%r57, %r57, 16;
	add.s32 	%r56, %r56, 16;
	setp.ne.s32 	%p6, %r58, 0;
	@%p6 bra 	$L__BB0_4;
$L__BB0_5:
	setp.eq.s32 	%p7, %r8, 0;
	@%p7 bra 	$L__BB0_14;
	and.b32  	%r18, %r35, 7;
	setp.lt.u32 	%p8, %r8, 8;
	@%p8 bra 	$L__BB0_8;
	add.s32 	%r51, %r60, %r6;
	mul.wide.s32 	%rd12, %r51, 4;
	add.s64 	%rd13, %rd2, %rd12;
	ld.global.nc.f32 	%f66, [%rd13];
	add.s32 	%r52, %r60, %r7;
	mul.wide.s32 	%rd14, %r52, 4;
	add.s64 	%rd15, %rd1, %rd14;
	ld.global.nc.f32 	%f67, [%rd15];
	fma.rn.f32 	%f68, %f66, %f67, %f114;
	ld.global.nc.f32 	%f69, [%rd13+4];
	ld.global.nc.f32 	%f70, [%rd15+4];
	fma.rn.f32 	%f71, %f69, %f70, %f68;
	ld.global.nc.f32 	%f72, [%rd13+8];
	ld.global.nc.f32 	%f73, [%rd15+8];
	fma.rn.f32 	%f74, %f72, %f73, %f71;
	ld.global.nc.f32 	%f75, [%rd13+12];
	ld.global.nc.f32 	%f76, [%rd15+12];
	fma.rn.f32 	%f77, %f75, %f76, %f74;
	ld.global.nc.f32 	%f78, [%rd13+16];
	ld.global.nc.f32 	%f79, [%rd15+16];
	fma.rn.f32 	%f80, %f78, %f79, %f77;
	ld.global.nc.f32 	%f81, [%rd13+20];
	ld.global.nc.f32 	%f82, [%rd15+20];
	fma.rn.f32 	%f83, %f81, %f82, %f80;
	ld.global.nc.f32 	%f84, [%rd13+24];
	ld.global.nc.f32 	%f85, [%rd15+24];
	fma.rn.f32 	%f86, %f84, %f85, %f83;
	ld.global.nc.f32 	%f87, [%rd13+28];
	ld.global.nc.f32 	%f88, [%rd15+28];
	fma.rn.f32 	%f114, %f87, %f88, %f86;
	add.s32 	%r60, %r60, 8;
$L__BB0_8:
	setp.eq.s32 	%p9, %r18, 0;
	@%p9 bra 	$L__BB0_14;
	and.b32  	%r21, %r35, 3;
	setp.lt.u32 	%p10, %r18, 4;
	@%p10 bra 	$L__BB0_11;
	add.s32 	%r53, %r60, %r6;
	mul.wide.s32 	%rd16, %r53, 4;
	add.s64 	%rd17, %rd2, %rd16;
	ld.global.nc.f32 	%f90, [%rd17];
	add.s32 	%r54, %r60, %r7;
	mul.wide.s32 	%rd18, %r54, 4;
	add.s64 	%rd19, %rd1, %rd18;
	ld.global.nc.f32 	%f91, [%rd19];
	fma.rn.f32 	%f92, %f90, %f91, %f114;
	ld.global.nc.f32 	%f93, [%rd17+4];
	ld.global.nc.f32 	%f94, [%rd19+4];
	fma.rn.f32 	%f95, %f93, %f94, %f92;
	ld.global.nc.f32 	%f96, [%rd17+8];
	ld.global.nc.f32 	%f97, [%rd19+8];
	fma.rn.f32 	%f98, %f96, %f97, %f95;
	ld.global.nc.f32 	%f99, [%rd17+12];
	ld.global.nc.f32 	%f100, [%rd19+12];
	fma.rn.f32 	%f114, %f99, %f100, %f98;
	add.s32 	%r60, %r60, 4;
$L__BB0_11:
	setp.eq.s32 	%p11, %r21, 0;
	@%p11 bra 	$L__BB0_14;
	add.s32 	%r64, %r60, %r7;
	add.s32 	%r63, %r60, %r6;
	neg.s32 	%r62, %r21;
$L__BB0_13:
	.pragma "nounroll";
	mul.wide.s32 	%rd20, %r64, 4;
	add.s64 	%rd21, %rd1, %rd20;
	mul.wide.s32 	%rd22, %r63, 4;
	add.s64 	%rd23, %rd2, %rd22;
	ld.global.nc.f32 	%f101, [%rd23];
	ld.global.nc.f32 	%f102, [%rd21];
	fma.rn.f32 	%f114, %f101, %f102, %f114;
	add.s32 	%r64, %r64, 1;
	add.s32 	%r63, %r63, 1;
	add.s32 	%r62, %r62, 1;
	setp.ne.s32 	%p12, %r62, 0;
	@%p12 bra 	$L__BB0_13;
$L__BB0_14:
	cvt.rn.f32.s32 	%f103, %r35;
	sqrt.rn.f32 	%f104, %f103;
	div.rn.f32 	%f105, %f114, %f104;
	mad.lo.s32 	%r55, %r5, %r37, %r44;
	cvta.to.global.u64 	%rd24, %rd5;
	mul.wide.s32 	%rd25, %r55, 4;
	add.s64 	%rd26, %rd24, %rd25;
	st.global.f32 	[%rd26], %f105;
$L__BB0_15:
	ret;

}
	// .globl	_Z12softmax_rowsPfiii
.visible .entry _Z12softmax_rowsPfiii(
	.param .u64 .ptr .align 1 _Z12softmax_rowsPfiii_param_0,
	.param .u32 _Z12softmax_rowsPfiii_param_1,
	.param .u32 _Z12softmax_rowsPfiii_param_2,
	.param .u32 _Z12softmax_rowsPfiii_param_3
)
{
	.reg .pred 	%p<27>;
	.reg .b32 	%r<110>;
	.reg .b32 	%f<363>;
	.reg .b64 	%rd<48>;

	ld.param.u64 	%rd16, [_Z12softmax_rowsPfiii_param_0];
	ld.param.u32 	%r48, [_Z12softmax_rowsPfiii_param_2];
	ld.param.u32 	%r49, [_Z12softmax_rowsPfiii_param_3];
	mov.u32 	%r50, %tid.x;
	mov.u32 	%r51, %ctaid.z;
	mov.u32 	%r52, %ntid.x;
	mad.lo.s32 	%r1, %r51, %r52, %r50;
	setp.ge.s32 	%p1, %r1, %r49;
	@%p1 bra 	$L__BB1_38;
	cvta.to.global.u64 	%rd1, %rd16;
	mov.u32 	%r53, %ctaid.y;
	mov.u32 	%r54, %ctaid.x;
	mad.lo.s32 	%r55, %r48, %r54, %r53;
	mad.lo.s32 	%r56, %r55, %r49, %r1;
	mul.lo.s32 	%r2, %r56, %r49;
	mul.wide.s32 	%rd17, %r2, 4;
	add.s64 	%rd2, %rd1, %rd17;
	ld.global.f32 	%f353, [%rd2];
	setp.lt.u32 	%p2, %r49, 2;
	@%p2 bra 	$L__BB1_15;
	add.s32 	%r3, %r49, -1;
	add.s32 	%r58, %r49, -2;
	and.b32  	%r4, %r3, 15;
	setp.lt.u32 	%p3, %r58, 15;
	mov.b32 	%r95, 1;
	@%p3 bra 	$L__BB1_6;
	and.b32  	%r60, %r3, -16;
	neg.s32 	%r100, %r60;
	add.s64 	%rd19, %rd17, %rd1;
	add.s64 	%rd44, %rd19, 32;
	mov.b32 	%r99, 0;
$L__BB1_4:
	.pragma "nounroll";
	ld.global.f32 	%f28, [%rd44+-28];
	max.f32 	%f29, %f353, %f28;
	ld.global.f32 	%f30, [%rd44+-24];
	max.f32 	%f31, %f29, %f30;
	ld.global.f32 	%f32, [%rd44+-20];
	max.f32 	%f33, %f31, %f32;
	ld.global.f32 	%f34, [%rd44+-16];
	max.f32 	%f35, %f33, %f34;
	ld.global.f32 	%f36, [%rd44+-12];
	max.f32 	%f37, %f35, %f36;
	ld.global.f32 	%f38, [%rd44+-8];
	max.f32 	%f39, %f37, %f38;
	ld.global.f32 	%f40, [%rd44+-4];
	max.f32 	%f41, %f39, %f40;
	ld.global.f32 	%f42, [%rd44];
	max.f32 	%f43, %f41, %f42;
	ld.global.f32 	%f44, [%rd44+4];
	max.f32 	%f45, %f43, %f44;
	ld.global.f32 	%f46, [%rd44+8];
	max.f32 	%f47, %f45, %f46;
	ld.global.f32 	%f48, [%rd44+12];
	max.f32 	%f49, %f47, %f48;
	ld.global.f32 	%f50, [%rd44+16];
	max.f32 	%f51, %f49, %f50;
	ld.global.f32 	%f52, [%rd44+20];
	max.f32 	%f53, %f51, %f52;
	ld.global.f32 	%f54, [%rd44+24];
	max.f32 	%f55, %f53, %f54;
	ld.global.f32 	%f56, [%rd44+28];
	max.f32 	%f57, %f55, %f56;
	ld.global.f32 	%f58, [%rd44+32];
	max.f32 	%f353, %f57, %f58;
	add.s32 	%r100, %r100, 16;
	add.s32 	%r99, %r99, 16;
	add.s64 	%rd44, %rd44, 64;
	setp.eq.s32 	%p4, %r100, 0;
	@%p4 bra 	$L__BB1_5;
	bra.uni 	$L__BB1_4;
$L__BB1_5:
	add.s32 	%r95, %r99, 1;
$L__BB1_6:
	setp.eq.s32 	%p5, %r4, 0;
	@%p5 bra 	$L__BB1_15;
	and.b32  	%r8, %r3, 7;
	setp.lt.u32 	%p6, %r4, 8;
	@%p6 bra 	$L__BB1_9;
	mul.wide.s32 	%rd20, %r95, 4;
	add.s64 	%rd21, %rd2, %rd20;
	ld.global.f32 	%f60, [%rd21];
	max.f32 	%f61, %f353, %f60;
	ld.global.f32 	%f62, [%rd21+4];
	max.f32 	%f63, %f61, %f62;
	ld.global.f32 	%f64, [%rd21+8];
	max.f32 	%f65, %f63, %f64;
	ld.global.f32 	%f66, [%rd21+12];
	max.f32 	%f67, %f65, %f66;
	ld.global.f32 	%f68, [%rd21+16];
	max.f32 	%f69, %f67, %f68;
	ld.global.f32 	%f70, [%rd21+20];
	max.f32 	%f71, %f69, %f70;
	ld.global.f32 	%f72, [%rd21+24];
	max.f32 	%f73, %f71, %f72;
	ld.global.f32 	%f74, [%rd21+28];
	max.f32 	%f353, %f73, %f74;
	add.s32 	%r95, %r95, 8;
$L__BB1_9:
	setp.eq.s32 	%p7, %r8, 0;
	@%p7 bra 	$L__BB1_15;
	and.b32  	%r11, %r3, 3;
	setp.lt.u32 	%p8, %r8, 4;
	@%p8 bra 	$L__BB1_12;
	mul.wide.s32 	%rd22, %r95, 4;
	add.s64 	%rd23, %rd2, %rd22;
	ld.global.f32 	%f76, [%rd23];
	max.f32 	%f77, %f353, %f76;
	ld.global.f32 	%f78, [%rd23+4];
	max.f32 	%f79, %f77, %f78;
	ld.global.f32 	%f80, [%rd23+8];
	max.f32 	%f81, %f79, %f80;
	ld.global.f32 	%f82, [%rd23+12];
	max.f32 	%f353, %f81, %f82;
	add.s32 	%r95, %r95, 4;
$L__BB1_12:
	setp.eq.s32 	%p9, %r11, 0;
	@%p9 bra 	$L__BB1_15;
	neg.s32 	%r97, %r11;
$L__BB1_14:
	.pragma "nounroll";
	mul.wide.s32 	%rd25, %r95, 4;
	add.s64 	%rd26, %rd2, %rd25;
	ld.global.f32 	%f83, [%rd26];
	max.f32 	%f353, %f353, %f83;
	add.s32 	%r95, %r95, 1;
	add.s32 	%r97, %r97, 1;
	setp.ne.s32 	%p10, %r97, 0;
	@%p10 bra 	$L__BB1_14;
$L__BB1_15:
	and.b32  	%r19, %r49, 7;
	setp.lt.u32 	%p11, %r49, 8;
	mov.f32 	%f361, 0f00000000;
	mov.b32 	%r101, 0;
	@%p11 bra 	$L__BB1_18;
	and.b32  	%r101, %r49, 2147483640;
	neg.s32 	%r104, %r101;
	add.s64 	%rd28, %rd17, %rd1;
	add.s64 	%rd45, %rd28, 16;
	mov.f32 	%f361, 0f00000000;
$L__BB1_17:
	.pragma "nounroll";
	ld.global.f32 	%f87, [%rd45+-16];
	sub.f32 	%f88, %f87, %f353;
	fma.rn.f32 	%f89, %f88, 0f3BBB989D, 0f3F000000;
	cvt.sat.f32.f32 	%f90, %f89;
	mov.f32 	%f91, 0f4B400001;
	mov.f32 	%f92, 0f437C0000;
	fma.rm.f32 	%f93, %f90, %f92, %f91;
	add.f32 	%f94, %f93, 0fCB40007F;
	neg.f32 	%f95, %f94;
	fma.rn.f32 	%f96, %f88, 0f3FB8AA3B, %f95;
	fma.rn.f32 	%f97, %f88, 0f32A57060, %f96;
	mov.b32 	%r62, %f93;
	shl.b32 	%r63, %r62, 23;
	mov.b32 	%f98, %r63;
	ex2.approx.ftz.f32 	%f99, %f97;
	mul.f32 	%f100, %f99, %f98;
	st.global.f32 	[%rd45+-16], %f100;
	add.f32 	%f101, %f361, %f100;
	ld.global.f32 	%f102, [%rd45+-12];
	sub.f32 	%f103, %f102, %f353;
	fma.rn.f32 	%f104, %f103, 0f3BBB989D, 0f3F000000;
	cvt.sat.f32.f32 	%f105, %f104;
	fma.rm.f32 	%f106, %f105, %f92, %f91;
	add.f32 	%f107, %f106, 0fCB40007F;
	neg.f32 	%f108, %f107;
	fma.rn.f32 	%f109, %f103, 0f3FB8AA3B, %f108;
	fma.rn.f32 	%f110, %f103, 0f32A57060, %f109;
	mov.b32 	%r64, %f106;
	shl.b32 	%r65, %r64, 23;
	mov.b32 	%f111, %r65;
	ex2.approx.ftz.f32 	%f112, %f110;
	mul.f32 	%f113, %f112, %f111;
	st.global.f32 	[%rd45+-12], %f113;
	add.f32 	%f114, %f101, %f113;
	ld.global.f32 	%f115, [%rd45+-8];
	sub.f32 	%f116, %f115, %f353;
	fma.rn.f32 	%f117, %f116, 0f3BBB989D, 0f3F000000;
	cvt.sat.f32.f32 	%f118, %f117;
	fma.rm.f32 	%f119, %f118, %f92, %f91;
	add.f32 	%f120, %f119, 0fCB40007F;
	neg.f32 	%f121, %f120;
	fma.rn.f32 	%f122, %f116, 0f3FB8AA3B, %f121;
	fma.rn.f32 	%f123, %f116, 0f32A57060, %f122;
	mov.b32 	%r66, %f119;
	shl.b32 	%r67, %r66, 23;
	mov.b32 	%f124, %r67;
	ex2.approx.ftz.f32 	%f125, %f123;
	mul.f32 	%f126, %f125, %f124;
	st.global.f32 	[%rd45+-8], %f126;
	add.f32 	%f127, %f114, %f126;
	ld.global.f32 	%f128, [%rd45+-4];
	sub.f32 	%f129, %f128, %f353;
	fma.rn.f32 	%f130, %f129, 0f3BBB989D, 0f3F000000;
	cvt.sat.f32.f32 	%f131, %f130;
	fma.rm.f32 	%f132, %f131, %f92, %f91;
	add.f32 	%f133, %f132, 0fCB40007F;
	neg.f32 	%f134, %f133;
	fma.rn.f32 	%f135, %f129, 0f3FB8AA3B, %f134;
	fma.rn.f32 	%f136, %f129, 0f32A57060, %f135;
	mov.b32 	%r68, %f132;
	shl.b32 	%r69, %r68, 23;
	mov.b32 	%f137, %r69;
	ex2.approx.ftz.f32 	%f138, %f136;
	mul.f32 	%f139, %f138, %f137;
	st.global.f32 	[%rd45+-4], %f139;
	add.f32 	%f140, %f127, %f139;
	ld.global.f32 	%f141, [%rd45];
	sub.f32 	%f142, %f141, %f353;
	fma.rn.f32 	%f143, %f142, 0f3BBB989D, 0f3F000000;
	cvt.sat.f32.f32 	%f144, %f143;
	fma.rm.f32 	%f145, %f144, %f92, %f91;
	add.f32 	%f146, %f145, 0fCB40007F;
	neg.f32 	%f147, %f146;
	fma.rn.f32 	%f148, %f142, 0f3FB8AA3B, %f147;
	fma.rn.f32 	%f149, %f142, 0f32A57060, %f148;
	mov.b32 	%r70, %f145;
	shl.b32 	%r71, %r70, 23;
	mov.b32 	%f150, %r71;
	ex2.approx.ftz.f32 	%f151, %f149;
	mul.f32 	%f152, %f151, %f150;
	st.global.f32 	[%rd45], %f152;
	add.f32 	%f153, %f140, %f152;
	ld.global.f32 	%f154, [%rd45+4];
	sub.f32 	%f155, %f154, %f353;
	fma.rn.f32 	%f156, %f155, 0f3BBB989D, 0f3F000000;
	cvt.sat.f32.f32 	%f157, %f156;
	fma.rm.f32 	%f158, %f157, %f92, %f91;
	add.f32 	%f159, %f158, 0fCB40007F;
	neg.f32 	%f160, %f159;
	fma.rn.f32 	%f161, %f155, 0f3FB8AA3B, %f160;
	fma.rn.f32 	%f162, %f155, 0f32A57060, %f161;
	mov.b32 	%r72, %f158;
	shl.b32 	%r73, %r72, 23;
	mov.b32 	%f163, %r73;
	ex2.approx.ftz.f32 	%f164, %f162;
	mul.f32 	%f165, %f164, %f163;
	st.global.f32 	[%rd45+4], %f165;
	add.f32 	%f166, %f153, %f165;
	ld.global.f32 	%f167, [%rd45+8];
	sub.f32 	%f168, %f167, %f353;
	fma.rn.f32 	%f169, %f168, 0f3BBB989D, 0f3F000000;
	cvt.sat.f32.f32 	%f170, %f169;
	fma.rm.f32 	%f171, %f170, %f92, %f91;
	add.f32 	%f172, %f171, 0fCB40007F;
	neg.f32 	%f173, %f172;
	fma.rn.f32 	%f174, %f168, 0f3FB8AA3B, %f173;
	fma.rn.f32 	%f175, %f168, 0f32A57060, %f174;
	mov.b32 	%r74, %f171;
	shl.b32 	%r75, %r74, 23;
	mov.b32 	%f176, %r75;
	ex2.approx.ftz.f32 	%f177, %f175;
	mul.f32 	%f178, %f177, %f176;
	st.global.f32 	[%rd45+8], %f178;
	add.f32 	%f179, %f166, %f178;
	ld.global.f32 	%f180, [%rd45+12];
	sub.f32 	%f181, %f180, %f353;
	fma.rn.f32 	%f182, %f181, 0f3BBB989D, 0f3F000000;
	cvt.sat.f32.f32 	%f183, %f182;
	fma.rm.f32 	%f184, %f183, %f92, %f91;
	add.f32 	%f185, %f184, 0fCB40007F;
	neg.f32 	%f186, %f185;
	fma.rn.f32 	%f187, %f181, 0f3FB8AA3B, %f186;
	fma.rn.f32 	%f188, %f181, 0f32A57060, %f187;
	mov.b32 	%r76, %f184;
	shl.b32 	%r77, %r76, 23;
	mov.b32 	%f189, %r77;
	ex2.approx.ftz.f32 	%f190, %f188;
	mul.f32 	%f191, %f190, %f189;
	st.global.f32 	[%rd45+12], %f191;
	add.f32 	%f361, %f179, %f191;
	add.s32 	%r104, %r104, 8;
	add.s64 	%rd45, %rd45, 32;
	setp.eq.s32 	%p12, %r104, 0;
	@%p12 bra 	$L__BB1_18;
	bra.uni 	$L__BB1_17;
$L__BB1_18:
	setp.eq.s32 	%p13, %r19, 0;
	@%p13 bra 	$L__BB1_26;
	and.b32  	%r27, %r49, 3;
	setp.lt.u32 	%p14, %r19, 4;
	@%p14 bra 	$L__BB1_21;
	mul.wide.u32 	%rd29, %r101, 4;
	add.s64 	%rd30, %rd2, %rd29;
	ld.global.f32 	%f193, [%rd30];
	sub.f32 	%f194, %f193, %f353;
	fma.rn.f32 	%f195, %f194, 0f3BBB989D, 0f3F000000;
	cvt.sat.f32.f32 	%f196, %f195;
	mov.f32 	%f197, 0f4B400001;
	mov.f32 	%f198, 0f437C0000;
	fma.rm.f32 	%f199, %f196, %f198, %f197;
	add.f32 	%f200, %f199, 0fCB40007F;
	neg.f32 	%f201, %f200;
	fma.rn.f32 	%f202, %f194, 0f3FB8AA3B, %f201;
	fma.rn.f32 	%f203, %f194, 0f32A57060, %f202;
	mov.b32 	%r78, %f199;
	shl.b32 	%r79, %r78, 23;
	mov.b32 	%f204, %r79;
	ex2.approx.ftz.f32 	%f205, %f203;
	mul.f32 	%f206, %f205, %f204;
	st.global.f32 	[%rd30], %f206;
	add.f32 	%f207, %f361, %f206;
	ld.global.f32 	%f208, [%rd30+4];
	sub.f32 	%f209, %f208, %f353;
	fma.rn.f32 	%f210, %f209, 0f3BBB989D, 0f3F000000;
	cvt.sat.f32.f32 	%f211, %f210;
	fma.rm.f32 	%f212, %f211, %f198, %f197;
	add.f32 	%f213, %f212, 0fCB40007F;
	neg.f32 	%f214, %f213;
	fma.rn.f32 	%f215, %f209, 0f3FB8AA3B, %f214;
	fma.rn.f32 	%f216, %f209, 0f32A57060, %f215;
	mov.b32 	%r80, %f212;
	shl.b32 	%r81, %r80, 23;
	mov.b32 	%f217, %r81;
	ex2.approx.ftz.f32 	%f218, %f216;
	mul.f32 	%f219, %f218, %f217;
	st.global.f32 	[%rd30+4], %f219;
	add.f32 	%f220, %f207, %f219;
	ld.global.f32 	%f221, [%rd30+8];
	sub.f32 	%f222, %f221, %f353;
	fma.rn.f32 	%f223, %f222, 0f3BBB989D, 0f3F000000;
	cvt.sat.f32.f32 	%f224, %f223;
	fma.rm.f32 	%f225, %f224, %f198, %f197;
	add.f32 	%f226, %f225, 0fCB40007F;
	neg.f32 	%f227, %f226;
	fma.rn.f32 	%f228, %f222, 0f3FB8AA3B, %f227;
	fma.rn.f32 	%f229, %f222, 0f32A57060, %f228;
	mov.b32 	%r82, %f225;
	shl.b32 	%r83, %r82, 23;
	mov.b32 	%f230, %r83;
	ex2.approx.ftz.f32 	%f231, %f229;
	mul.f32 	%f232, %f231, %f230;
	st.global.f32 	[%rd30+8], %f232;
	add.f32 	%f233, %f220, %f232;
	ld.global.f32 	%f234, [%rd30+12];
	sub.f32 	%f235, %f234, %f353;
	fma.rn.f32 	%f236, %f235, 0f3BBB989D, 0f3F000000;
	cvt.sat.f32.f32 	%f237, %f236;
	fma.rm.f32 	%f238, %f237, %f198, %f197;
	add.f32 	%f239, %f238, 0fCB40007F;
	neg.f32 	%f240, %f239;
	fma.rn.f32 	%f241, %f235, 0f3FB8AA3B, %f240;
	fma.rn.f32 	%f242, %f235, 0f32A57060, %f241;
	mov.b32 	%r84, %f238;
	shl.b32 	%r85, %r84, 23;
	mov.b32 	%f243, %r85;
	ex2.approx.ftz.f32 	%f244, %f242;
	mul.f32 	%f245, %f244, %f243;
	st.global.f32 	[%rd30+12], %f245;
	add.f32 	%f361, %f233, %f245;
	add.s32 	%r101, %r101, 4;
$L__BB1_21:
	setp.eq.s32 	%p15, %r27, 0;
	@%p15 bra 	$L__BB1_26;
	setp.eq.s32 	%p16, %r27, 1;
	@%p16 bra 	$L__BB1_24;
	mul.wide.u32 	%rd31, %r101, 4;
	add.s64 	%rd32, %rd2, %rd31;
	ld.global.f32 	%f247, [%rd32];
	sub.f32 	%f248, %f247, %f353;
	fma.rn.f32 	%f249, %f248, 0f3BBB989D, 0f3F000000;
	cvt.sat.f32.f32 	%f250, %f249;
	mov.f32 	%f251, 0f4B400001;
	mov.f32 	%f252, 0f437C0000;
	fma.rm.f32 	%f253, %f250, %f252, %f251;
	add.f32 	%f254, %f253, 0fCB40007F;
	neg.f32 	%f255, %f254;
	fma.rn.f32 	%f256, %f248, 0f3FB8AA3B, %f255;
	fma.rn.f32 	%f257, %f248, 0f32A57060, %f256;
	mov.b32 	%r86, %f253;
	shl.b32 	%r87, %r86, 23;
	mov.b32 	%f258, %r87;
	ex2.approx.ftz.f32 	%f259, %f257;
	mul.f32 	%f260, %f259, %f258;
	st.global.f32 	[%rd32], %f260;
	add.f32 	%f261, %f361, %f260;
	ld.global.f32 	%f262, [%rd32+4];
	sub.f32 	%f263, %f262, %f353;
	fma.rn.f32 	%f264, %f263, 0f3BBB989D, 0f3F000000;
	cvt.sat.f32.f32 	%f265, %f264;
	fma.rm.f32 	%f266, %f265, %f252, %f251;
	add.f32 	%f267, %f266, 0fCB40007F;
	neg.f32 	%f268, %f267;
	fma.rn.f32 	%f269, %f263, 0f3FB8AA3B, %f268;
	fma.rn.f32 	%f270, %f263, 0f32A57060, %f269;
	mov.b32 	%r88, %f266;
	shl.b32 	%r89, %r88, 23;
	mov.b32 	%f271, %r89;
	ex2.approx.ftz.f32 	%f272, %f270;
	mul.f32 	%f273, %f272, %f271;
	st.global.f32 	[%rd32+4], %f273;
	add.f32 	%f361, %f261, %f273;
	add.s32 	%r101, %r101, 2;
$L__BB1_24:
	and.b32  	%r90, %r49, 1;
	setp.eq.b32 	%p17, %r90, 1;
	not.pred 	%p18, %p17;
	@%p18 bra 	$L__BB1_26;
	mul.wide.u32 	%rd33, %r101, 4;
	add.s64 	%rd34, %rd2, %rd33;
	ld.global.f32 	%f274, [%rd34];
	sub.f32 	%f275, %f274, %f353;
	fma.rn.f32 	%f276, %f275, 0f3BBB989D, 0f3F000000;
	cvt.sat.f32.f32 	%f277, %f276;
	mov.f32 	%f278, 0f4B400001;
	mov.f32 	%f279, 0f437C0000;
	fma.rm.f32 	%f280, %f277, %f279, %f278;
	add.f32 	%f281, %f280, 0fCB40007F;
	neg.f32 	%f282, %f281;
	fma.rn.f32 	%f283, %f275, 0f3FB8AA3B, %f282;
	fma.rn.f32 	%f284, %f275, 0f32A57060, %f283;
	mov.b32 	%r91, %f280;
	shl.b32 	%r92, %r91, 23;
	mov.b32 	%f285, %r92;
	ex2.approx.ftz.f32 	%f286, %f284;
	mul.f32 	%f287, %f286, %f285;
	st.global.f32 	[%rd34], %f287;
	add.f32 	%f361, %f361, %f287;
$L__BB1_26:
	and.b32  	%r32, %r49, 15;
	setp.lt.u32 	%p19, %r49, 16;
	mov.b32 	%r106, 0;
	@%p19 bra 	$L__BB1_29;
	and.b32  	%r106, %r49, 2147483632;
	neg.s32 	%r105, %r106;
	add.s64 	%rd36, %rd17, %rd1;
	add.s64 	%rd46, %rd36, 32;
$L__BB1_28:
	.pragma "nounroll";
	ld.global.f32 	%f288, [%rd46+-32];
	div.rn.f32 	%f289, %f288, %f361;
	st.global.f32 	[%rd46+-32], %f289;
	ld.global.f32 	%f290, [%rd46+-28];
	div.rn.f32 	%f291, %f290, %f361;
	st.global.f32 	[%rd46+-28], %f291;
	ld.global.f32 	%f292, [%rd46+-24];
	div.rn.f32 	%f293, %f292, %f361;
	st.global.f32 	[%rd46+-24], %f293;
	ld.global.f32 	%f294, [%rd46+-20];
	div.rn.f32 	%f295, %f294, %f361;
	st.global.f32 	[%rd46+-20], %f295;
	ld.global.f32 	%f296, [%rd46+-16];
	div.rn.f32 	%f297, %f296, %f361;
	st.global.f32 	[%rd46+-16], %f297;
	ld.global.f32 	%f298, [%rd46+-12];
	div.rn.f32 	%f299, %f298, %f361;
	st.global.f32 	[%rd46+-12], %f299;
	ld.global.f32 	%f300, [%rd46+-8];
	div.rn.f32 	%f301, %f300, %f361;
	st.global.f32 	[%rd46+-8], %f301;
	ld.global.f32 	%f302, [%rd46+-4];
	div.rn.f32 	%f303, %f302, %f361;
	st.global.f32 	[%rd46+-4], %f303;
	ld.global.f32 	%f304, [%rd46];
	div.rn.f32 	%f305, %f304, %f361;
	st.global.f32 	[%rd46], %f305;
	ld.global.f32 	%f306, [%rd46+4];
	div.rn.f32 	%f307, %f306, %f361;
	st.global.f32 	[%rd46+4], %f307;
	ld.global.f32 	%f308, [%rd46+8];
	div.rn.f32 	%f309, %f308, %f361;
	st.global.f32 	[%rd46+8], %f309;
	ld.global.f32 	%f310, [%rd46+12];
	div.rn.f32 	%f311, %f310, %f361;
	st.global.f32 	[%rd46+12], %f311;
	ld.global.f32 	%f312, [%rd46+16];
	div.rn.f32 	%f313, %f312, %f361;
	st.global.f32 	[%rd46+16], %f313;
	ld.global.f32 	%f314, [%rd46+20];
	div.rn.f32 	%f315, %f314, %f361;
	st.global.f32 	[%rd46+20], %f315;
	ld.global.f32 	%f316, [%rd46+24];
	div.rn.f32 	%f317, %f316, %f361;
	st.global.f32 	[%rd46+24], %f317;
	ld.global.f32 	%f318, [%rd46+28];
	div.rn.f32 	%f319, %f318, %f361;
	st.global.f32 	[%rd46+28], %f319;
	add.s32 	%r105, %r105, 16;
	add.s64 	%rd46, %rd46, 64;
	setp.ne.s32 	%p20, %r105, 0;
	@%p20 bra 	$L__BB1_28;
$L__BB1_29:
	setp.eq.s32 	%p21, %r32, 0;
	@%p21 bra 	$L__BB1_38;
	setp.lt.u32 	%p22, %r32, 8;
	@%p22 bra 	$L__BB1_32;
	mul.wide.u32 	%rd37, %r106, 4;
	add.s64 	%rd38, %rd2, %rd37;
	ld.global.f32 	%f320, [%rd38];
	div.rn.f32 	%f321, %f320, %f361;
	st.global.f32 	[%rd38], %f321;
	ld.global.f32 	%f322, [%rd38+4];
	div.rn.f32 	%f323, %f322, %f361;
	st.global.f32 	[%rd38+4], %f323;
	ld.global.f32 	%f324, [%rd38+8];
	div.rn.f32 	%f325, %f324, %f361;
	st.global.f32 	[%rd38+8], %f325;
	ld.global.f32 	%f326, [%rd38+12];
	div.rn.f32 	%f327, %f326, %f361;
	st.global.f32 	[%rd38+12], %f327;
	ld.global.f32 	%f328, [%rd38+16];
	div.rn.f32 	%f329, %f328, %f361;
	st.global.f32 	[%rd38+16], %f329;
	ld.global.f32 	%f330, [%rd38+20];
	div.rn.f32 	%f331, %f330, %f361;
	st.global.f32 	[%rd38+20], %f331;
	ld.global.f32 	%f332, [%rd38+24];
	div.rn.f32 	%f333, %f332, %f361;
	st.global.f32 	[%rd38+24], %f333;
	ld.global.f32 	%f334, [%rd38+28];
	div.rn.f32 	%f335, %f334, %f361;
	st.global.f32 	[%rd38+28], %f335;
	add.s32 	%r106, %r106, 8;
$L__BB1_32:
	setp.eq.s32 	%p23, %r19, 0;
	@%p23 bra 	$L__BB1_38;
	and.b32  	%r42, %r49, 3;
	setp.lt.u32 	%p24, %r19, 4;
	@%p24 bra 	$L__BB1_35;
	mul.wide.u32 	%rd39, %r106, 4;
	add.s64 	%rd40, %rd2, %rd39;
	ld.global.f32 	%f336, [%rd40];
	div.rn.f32 	%f337, %f336, %f361;
	st.global.f32 	[%rd40], %f337;
	ld.global.f32 	%f338, [%rd40+4];
	div.rn.f32 	%f339, %f338, %f361;
	st.global.f32 	[%rd40+4], %f339;
	ld.global.f32 	%f340, [%rd40+8];
	div.rn.f32 	%f341, %f340, %f361;
	st.global.f32 	[%rd40+8], %f341;
	ld.global.f32 	%f342, [%rd40+12];
	div.rn.f32 	%f343, %f342, %f361;
	st.global.f32 	[%rd40+12], %f343;
	add.s32 	%r106, %r106, 4;
$L__BB1_35:
	setp.eq.s32 	%p25, %r42, 0;
	@%p25 bra 	$L__BB1_38;
	mul.wide.u32 	%rd42, %r106, 4;
	add.s64 	%rd43, %rd17, %rd42;
	add.s64 	%rd47, %rd1, %rd43;
	neg.s32 	%r109, %r42;
$L__BB1_37:
	.pragma "nounroll";
	ld.global.f32 	%f344, [%rd47];
	div.rn.f32 	%f345, %f344, %f361;
	st.global.f32 	[%rd47], %f345;
	add.s64 	%rd47, %rd47, 4;
	add.s32 	%r109, %r109, 1;
	setp.ne.s32 	%p26, %r109, 0;
	@%p26 bra 	$L__BB1_37;
$L__BB1_38:
	ret;

}
	// .globl	_Z19apply_value_weightsPKfS0_Pfiiii
.visible .entry _Z19apply_value_weightsPKfS0_Pfiiii(
	.param .u64 .ptr .align 1 _Z19apply_value_weightsPKfS0_Pfiiii_param_0,
	.param .u64 .ptr .align 1 _Z19apply_value_weightsPKfS0_Pfiiii_param_1,
	.param .u64 .ptr .align 1 _Z19apply_value_weightsPKfS0_Pfiiii_param_2,
	.param .u32 _Z19apply_value_weightsPKfS0_Pfiiii_param_3,
	.param .u32 _Z19apply_value_weightsPKfS0_Pfiiii_param_4,
	.param .u32 _Z19apply_value_weightsPKfS0_Pfiiii_param_5,
	.param .u32 _Z19apply_value_weightsPKfS0_Pfiiii_param_6
)
{
	.reg .pred 	%p<12>;
	.reg .b32 	%r<58>;
	.reg .b32 	%f<67>;
	.reg .b64 	%rd<39>;

	ld.param.u64 	%rd5, [_Z19apply_value_weightsPKfS0_Pfiiii_param_0];
	ld.param.u64 	%rd6, [_Z19apply_value_weightsPKfS0_Pfiiii_param_1];
	ld.param.u64 	%rd4, [_Z19apply_value_weightsPKfS0_Pfiiii_param_2];
	ld.param.u32 	%r27, [_Z19apply_value_weightsPKfS0_Pfiiii_param_4];
	ld.param.u32 	%r28, [_Z19apply_value_weightsPKfS0_Pfiiii_param_5];
	ld.param.u32 	%r29, [_Z19apply_value_weightsPKfS0_Pfiiii_param_6];
	cvta.to.global.u64 	%rd1, %rd6;
	cvta.to.global.u64 	%rd2, %rd5;
	mov.u32 	%r30, %tid.y;
	mov.u32 	%r31, %ctaid.z;
	mov.u32 	%r32, %ntid.y;
	mad.lo.s32 	%r1, %r31, %r32, %r30;
	setp.ge.s32 	%p1, %r1, %r28;
	mov.u32 	%r51, %tid.x;
	setp.ge.s32 	%p2, %r51, %r29;
	or.pred  	%p3, %p1, %p2;
	@%p3 bra 	$L__BB2_14;
	mov.u32 	%r33, %ctaid.y;
	mov.u32 	%r34, %ctaid.x;
	mad.lo.s32 	%r35, %r27, %r34, %r33;
	mul.lo.s32 	%r3, %r35, %r28;
	add.s32 	%r36, %r3, %r1;
	mul.lo.s32 	%r4, %r36, %r28;
	mul.lo.s32 	%r5, %r36, %r29;
	and.b32  	%r6, %r28, 7;
	and.b32  	%r7, %r28, 3;
	and.b32  	%r8, %r28, 2147483640;
	and.b32  	%r9, %r28, 1;
	neg.s32 	%r10, %r8;
	mul.lo.s32 	%r37, %r29, %r28;
	mul.lo.s32 	%r11, %r37, %r35;
	shl.b32 	%r12, %r29, 3;
	cvta.to.global.u64 	%rd3, %rd4;
	mul.wide.s32 	%rd31, %r29, 4;
$L__BB2_2:
	setp.lt.u32 	%p4, %r28, 8;
	mov.f32 	%f66, 0f00000000;
	mov.b32 	%r56, 0;
	@%p4 bra 	$L__BB2_5;
	add.s32 	%r53, %r11, %r51;
	mov.f32 	%f66, 0f00000000;
	mov.u32 	%r52, %r4;
	mov.u32 	%r54, %r10;
$L__BB2_4:
	.pragma "nounroll";
	mul.wide.s32 	%rd7, %r52, 4;
	add.s64 	%rd8, %rd2, %rd7;
	ld.global.nc.f32 	%f16, [%rd8];
	mul.wide.s32 	%rd9, %r53, 4;
	add.s64 	%rd10, %rd1, %rd9;
	ld.global.nc.f32 	%f17, [%rd10];
	fma.rn.f32 	%f18, %f16, %f17, %f66;
	ld.global.nc.f32 	%f19, [%rd8+4];
	mul.wide.s32 	%rd11, %r29, 4;
	add.s64 	%rd12, %rd10, %rd11;
	ld.global.nc.f32 	%f20, [%rd12];
	fma.rn.f32 	%f21, %f19, %f20, %f18;
	ld.global.nc.f32 	%f22, [%rd8+8];
	add.s64 	%rd13, %rd12, %rd11;
	ld.global.nc.f32 	%f23, [%rd13];
	fma.rn.f32 	%f24, %f22, %f23, %f21;
	ld.global.nc.f32 	%f25, [%rd8+12];
	add.s64 	%rd14, %rd13, %rd11;
	ld.global.nc.f32 	%f26, [%rd14];
	fma.rn.f32 	%f27, %f25, %f26, %f24;
	ld.global.nc.f32 	%f28, [%rd8+16];
	add.s64 	%rd15, %rd14, %rd11;
	ld.global.nc.f32 	%f29, [%rd15];
	fma.rn.f32 	%f30, %f28, %f29, %f27;
	ld.global.nc.f32 	%f31, [%rd8+20];
	add.s64 	%rd16, %rd15, %rd11;
	ld.global.nc.f32 	%f32, [%rd16];
	fma.rn.f32 	%f33, %f31, %f32, %f30;
	ld.global.nc.f32 	%f34, [%rd8+24];
	add.s64 	%rd17, %rd16, %rd11;
	ld.global.nc.f32 	%f35, [%rd17];
	fma.rn.f32 	%f36, %f34, %f35, %f33;
	ld.global.nc.f32 	%f37, [%rd8+28];
	add.s64 	%rd18, %rd17, %rd11;
	ld.global.nc.f32 	%f38, [%rd18];
	fma.rn.f32 	%f66, %f37, %f38, %f36;
	add.s32 	%r54, %r54, 8;
	add.s32 	%r53, %r53, %r12;
	add.s32 	%r52, %r52, 8;
	setp.ne.s32 	%p5, %r54, 0;
	mov.u32 	%r56, %r8;
	@%p5 bra 	$L__BB2_4;
$L__BB2_5:
	setp.eq.s32 	%p6, %r6, 0;
	@%p6 bra 	$L__BB2_13;
	add.s32 	%r39, %r6, -1;
	setp.lt.u32 	%p7, %r39, 3;
	@%p7 bra 	$L__BB2_8;
	add.s32 	%r40, %r56, %r4;
	add.s32 	%r41, %r56, %r3;
	mad.lo.s32 	%r42, %r41, %r29, %r51;
	mul.wide.s32 	%rd19, %r40, 4;
	add.s64 	%rd20, %rd2, %rd19;
	ld.global.nc.f32 	%f40, [%rd20];
	mul.wide.s32 	%rd21, %r42, 4;
	add.s64 	%rd22, %rd1, %rd21;
	ld.global.nc.f32 	%f41, [%rd22];
	fma.rn.f32 	%f42, %f40, %f41, %f66;
	ld.global.nc.f32 	%f43, [%rd20+4];
	add.s64 	%rd24, %rd22, %rd31;
	ld.global.nc.f32 	%f44, [%rd24];
	fma.rn.f32 	%f45, %f43, %f44, %f42;
	ld.global.nc.f32 	%f46, [%rd20+8];
	add.s64 	%rd25, %rd24, %rd31;
	ld.global.nc.f32 	%f47, [%rd25];
	fma.rn.f32 	%f48, %f46, %f47, %f45;
	ld.global.nc.f32 	%f49, [%rd20+12];
	add.s64 	%rd26, %rd25, %rd31;
	ld.global.nc.f32 	%f50, [%rd26];
	fma.rn.f32 	%f66, %f49, %f50, %f48;
	add.s32 	%r56, %r56, 4;
$L__BB2_8:
	setp.eq.s32 	%p8, %r7, 0;
	@%p8 bra 	$L__BB2_13;
	setp.eq.s32 	%p9, %r7, 1;
	@%p9 bra 	$L__BB2_11;
	add.s32 	%r43, %r56, %r4;
	add.s32 	%r44, %r56, %r3;
	mad.lo.s32 	%r45, %r44, %r29, %r51;
	mul.wide.s32 	%rd27, %r43, 4;
	add.s64 	%rd28, %rd2, %rd27;
	ld.global.nc.f32 	%f52, [%rd28];
	mul.wide.s32 	%rd29, %r45, 4;
	add.s64 	%rd30, %rd1, %rd29;
	ld.global.nc.f32 	%f53, [%rd30];
	fma.rn.f32 	%f54, %f52, %f53, %f66;
	ld.global.nc.f32 	%f55, [%rd28+4];
	add.s64 	%rd32, %rd30, %rd31;
	ld.global.nc.f32 	%f56, [%rd32];
	fma.rn.f32 	%f66, %f55, %f56, %f54;
	add.s32 	%r56, %r56, 2;
$L__BB2_11:
	setp.eq.s32 	%p10, %r9, 0;
	@%p10 bra 	$L__BB2_13;
	add.s32 	%r46, %r56, %r4;
	add.s32 	%r47, %r56, %r3;
	mad.lo.s32 	%r48, %r47, %r29, %r51;
	mul.wide.s32 	%rd33, %r46, 4;
	add.s64 	%rd34, %rd2, %rd33;
	ld.global.nc.f32 	%f57, [%rd34];
	mul.wide.s32 	%rd35, %r48, 4;
	add.s64 	%rd36, %rd1, %rd35;
	ld.global.nc.f32 	%f58, [%rd36];
	fma.rn.f32 	%f66, %f57, %f58, %f66;
$L__BB2_13:
	add.s32 	%r49, %r51, %r5;
	mul.wide.s32 	%rd37, %r49, 4;
	add.s64 	%rd38, %rd3, %rd37;
	st.global.f32 	[%rd38], %f66;
	mov.u32 	%r50, %ntid.x;
	add.s32 	%r51, %r51, %r50;
	setp.lt.s32 	%p11, %r51, %r29;
	@%p11 bra 	$L__BB2_2;
$L__BB2_14:
	ret;

}


// ===== COMPILED SASS (sm_100) =====

	.target	sm_100

	.elftype	@"ET_EXEC"


//--------------------- .note.nv.tkinfo           --------------------------
	.section	.note.nv.tkinfo,"",@"SHT_NOTE"
	.sectionflags	@"SHF_NOTE_NV_TKINFO"
	.tkinfo
        /*0018*/ 	.word	0x00000002
        /*0030*/ 	.string	""
        /*0030*/ 	.string	"ptxas"
        /*0030*/ 	.string	"Cuda compilation tools, release 13.0, V13.0.88"
        /*0030*/ 	.string	"Build cuda_13.0.r13.0/compiler.36424714_0"
        /*0030*/ 	.string	"-arch sm_100 -m 64 "



//--------------------- .note.nv.cuinfo           --------------------------
	.section	.note.nv.cuinfo,"",@"SHT_NOTE"
	.sectionflags	@"SHF_NOTE_NV_CUINFO"
        /*0018*/ 	.short	0x0002
        /*001a*/ 	.short	0x0064
        /*001c*/ 	.short	0x0082
	.zero		2


//--------------------- .nv.info                  --------------------------
	.section	.nv.info,"",@"SHT_CUDA_INFO"
	.align	4


	//----- nvinfo : EIATTR_REGCOUNT
	.align		4
        /*0000*/ 	.byte	0x04, 0x2f
        /*0002*/ 	.short	(.L_1 - .L_0)
	.align		4
.L_0:
        /*0004*/ 	.word	index@(_Z27compute_attention_scores_qkPKfS0_Pfiiii)
        /*0008*/ 	.word	0x00000020


	//----- nvinfo : EIATTR_FRAME_SIZE
	.align		4
.L_1:
        /*000c*/ 	.byte	0x04, 0x11
        /*000e*/ 	.short	(.L_3 - .L_2)
	.align		4
.L_2:
        /*0010*/ 	.word	index@($__internal_2_$__cuda_sm3x_div_rn_noftz_f32_slowpath)
        /*0014*/ 	.word	0x00000000


	//----- nvinfo : EIATTR_FRAME_SIZE
	.align		4
.L_3:
        /*0018*/ 	.byte	0x04, 0x11
        /*001a*/ 	.short	(.L_5 - .L_4)
	.align		4
.L_4:
        /*001c*/ 	.word	index@($__internal_1_$__cuda_sm20_sqrt_rn_f32_slowpath)
        /*0020*/ 	.word	0x00000000


	//----- nvinfo : EIATTR_FRAME_SIZE
	.align		4
.L_5:
        /*0024*/ 	.byte	0x04, 0x11
        /*0026*/ 	.short	(.L_7 - .L_6)
	.align		4
.L_6:
        /*0028*/ 	.word	index@(_Z27compute_attention_scores_qkPKfS0_Pfiiii)
        /*002c*/ 	.word	0x00000000


	//----- nvinfo : EIATTR_REGCOUNT
	.align		4
.L_7:
        /*0030*/ 	.byte	0x04, 0x2f
        /*0032*/ 	.short	(.L_9 - .L_8)
	.align		4
.L_8:
        /*0034*/ 	.word	index@(_Z12softmax_rowsPfiii)
        /*0038*/ 	.word	0x00000020


	//----- nvinfo : EIATTR_FRAME_SIZE
	.align		4
.L_9:
        /*003c*/ 	.byte	0x04, 0x11
        /*003e*/ 	.short	(.L_11 - .L_10)
	.align		4
.L_10:
        /*0040*/ 	.word	index@($__internal_0_$__cuda_sm3x_div_rn_noftz_f32_slowpath)
        /*0044*/ 	.word	0x00000000


	//----- nvinfo : EIATTR_FRAME_SIZE
	.align		4
.L_11:
        /*0048*/ 	.byte	0x04, 0x11
        /*004a*/ 	.short	(.L_13 - .L_12)
	.align		4
.L_12:
        /*004c*/ 	.word	index@(_Z12softmax_rowsPfiii)
        /*0050*/ 	.word	0x00000000


	//----- nvinfo : EIATTR_REGCOUNT
	.align		4
.L_13:
        /*0054*/ 	.byte	0x04, 0x2f
        /*0056*/ 	.short	(.L_15 - .L_14)
	.align		4
.L_14:
        /*0058*/ 	.word	index@(_Z19apply_value_weightsPKfS0_Pfiiii)
        /*005c*/ 	.word	0x00000020


	//----- nvinfo : EIATTR_FRAME_SIZE
	.align		4
.L_15:
        /*0060*/ 	.byte	0x04, 0x11
        /*0062*/ 	.short	(.L_17 - .L_16)
	.align		4
.L_16:
        /*0064*/ 	.word	index@(_Z19apply_value_weightsPKfS0_Pfiiii)
        /*0068*/ 	.word	0x00000000


	//----- nvinfo : EIATTR_MIN_STACK_SIZE
	.align		4
.L_17:
        /*006c*/ 	.byte	0x04, 0x12
        /*006e*/ 	.short	(.L_19 - .L_18)
	.align		4
.L_18:
        /*0070*/ 	.word	index@(_Z19apply_value_weightsPKfS0_Pfiiii)
        /*0074*/ 	.word	0x00000000


	//----- nvinfo : EIATTR_MIN_STACK_SIZE
	.align		4
.L_19:
        /*0078*/ 	.byte	0x04, 0x12
        /*007a*/ 	.short	(.L_21 - .L_20)
	.align		4
.L_20:
        /*007c*/ 	.word	index@(_Z12softmax_rowsPfiii)
        /*0080*/ 	.word	0x00000000


	//----- nvinfo : EIATTR_MIN_STACK_SIZE
	.align		4
.L_21:
        /*0084*/ 	.byte	0x04, 0x12
        /*0086*/ 	.short	(.L_23 - .L_22)
	.align		4
.L_22:
        /*0088*/ 	.word	index@(_Z27compute_attention_scores_qkPKfS0_Pfiiii)
        /*008c*/ 	.word	0x00000000
.L_23:


//--------------------- .nv.compat                --------------------------
	.section	.nv.compat,"",@"SHT_CUDA_COMPAT_INFO"
	.align	4
        /*0000*/ 	.byte	0x02, 0x09, 0x00, 0x00, 0x02, 0x02, 0x01, 0x00, 0x02, 0x05, 0x05, 0x00, 0x03, 0x07, 0x01, 0x01
        /*0010*/ 	.byte	0x02, 0x03, 0x00, 0x00, 0x02, 0x06, 0x01, 0x00, 0x04, 0x0b, 0x08, 0x00, 0x01, 0x00, 0x00, 0x00
        /*0020*/ 	.byte	0x00, 0x00, 0x00, 0x00


//--------------------- .nv.info._Z19apply_value_weightsPKfS0_Pfiiii --------------------------
	.section	.nv.info._Z19apply_value_weightsPKfS0_Pfiiii,"",@"SHT_CUDA_INFO"
	.sectionflags	@""
	.align	4


	//----- nvinfo : EIATTR_CUDA_API_VERSION
	.align		4
        /*0000*/ 	.byte	0x04, 0x37
        /*0002*/ 	.short	(.L_25 - .L_24)
.L_24:
        /*0004*/ 	.word	0x00000082


	//----- nvinfo : EIATTR_KPARAM_INFO
	.align		4
.L_25:
        /*0008*/ 	.byte	0x04, 0x17
        /*000a*/ 	.short	(.L_27 - .L_26)
.L_26:
        /*000c*/ 	.word	0x00000000
        /*0010*/ 	.short	0x0006
        /*0012*/ 	.short	0x0024
        /*0014*/ 	.byte	0x00, 0xf0, 0x11, 0x00


	//----- nvinfo : EIATTR_KPARAM_INFO
	.align		4
.L_27:
        /*0018*/ 	.byte	0x04, 0x17
        /*001a*/ 	.short	(.L_29 - .L_28)
.L_28:
        /*001c*/ 	.word	0x00000000
        /*0020*/ 	.short	0x0005
        /*0022*/ 	.short	0x0020
        /*0024*/ 	.byte	0x00, 0xf0, 0x11, 0x00


	//----- nvinfo : EIATTR_KPARAM_INFO
	.align		4
.L_29:
        /*0028*/ 	.byte	0x04, 0x17
        /*002a*/ 	.short	(.L_31 - .L_30)
.L_30:
        /*002c*/ 	.word	0x00000000
        /*0030*/ 	.short	0x0004
        /*0032*/ 	.short	0x001c
        /*0034*/ 	.byte	0x00, 0xf0, 0x11, 0x00


	//----- nvinfo : EIATTR_KPARAM_INFO
	.align		4
.L_31:
        /*0038*/ 	.byte	0x04, 0x17
        /*003a*/ 	.short	(.L_33 - .L_32)
.L_32:
        /*003c*/ 	.word	0x00000000
        /*0040*/ 	.short	0x0003
        /*0042*/ 	.short	0x0018
        /*0044*/ 	.byte	0x00, 0xf0, 0x11, 0x00


	//----- nvinfo : EIATTR_KPARAM_INFO
	.align		4
.L_33:
        /*0048*/ 	.byte	0x04, 0x17
        /*004a*/ 	.short	(.L_35 - .L_34)
.L_34:
        /*004c*/ 	.word	0x00000000
        /*0050*/ 	.short	0x0002
        /*0052*/ 	.short	0x0010
        /*0054*/ 	.byte	0x00, 0xf5, 0x21, 0x00


	//----- nvinfo : EIATTR_KPARAM_INFO
	.align		4
.L_35:
        /*0058*/ 	.byte	0x04, 0x17
        /*005a*/ 	.short	(.L_37 - .L_36)
.L_36:
        /*005c*/ 	.word	0x00000000
        /*0060*/ 	.short	0x0001
        /*0062*/ 	.short	0x0008
        /*0064*/ 	.byte	0x00, 0xf5, 0x21, 0x00


	//----- nvinfo : EIATTR_KPARAM_INFO
	.align		4
.L_37:
        /*0068*/ 	.byte	0x04, 0x17
        /*006a*/ 	.short	(.L_39 - .L_38)
.L_38:
        /*006c*/ 	.word	0x00000000
        /*0070*/ 	.short	0x0000
        /*0072*/ 	.short	0x0000
        /*0074*/ 	.byte	0x00, 0xf5, 0x21, 0x00


	//----- nvinfo : EIATTR_SPARSE_MMA_MASK
	.align		4
.L_39:
        /*0078*/ 	.byte	0x03, 0x50
        /*007a*/ 	.short	0x0000


	//----- nvinfo : EIATTR_MAXREG_COUNT
	.align		4
        /*007c*/ 	.byte	0x03, 0x1b
        /*007e*/ 	.short	0x00ff


	//----- nvinfo : EIATTR_MERCURY_ISA_VERSION
	.align		4
        /*0080*/ 	.byte	0x03, 0x5f
        /*0082*/ 	.short	0x0101


	//----- nvinfo : EIATTR_VRC_CTA_INIT_COUNT
	.align		4
        /*0084*/ 	.byte	0x02, 0x4a
	.zero		1
	.zero		1


	//----- nvinfo : EIATTR_EXIT_INSTR_OFFSETS
	.align		4
        /*0088*/ 	.byte	0x04, 0x1c
        /*008a*/ 	.short	(.L_41 - .L_40)


	//   ....[0]....
.L_40:
        /*008c*/ 	.word	0x00000090


	//   ....[1]....
        /*0090*/ 	.word	0x000008e0


	//----- nvinfo : EIATTR_CRS_STACK_SIZE
	.align		4
.L_41:
        /*0094*/ 	.byte	0x04, 0x1e
        /*0096*/ 	.short	(.L_43 - .L_42)
.L_42:
        /*0098*/ 	.word	0x00000000


	//----- nvinfo : EIATTR_CBANK_PARAM_SIZE
	.align		4
.L_43:
        /*009c*/ 	.byte	0x03, 0x19
        /*009e*/ 	.short	0x0028


	//----- nvinfo : EIATTR_PARAM_CBANK
	.align		4
        /*00a0*/ 	.byte	0x04, 0x0a
        /*00a2*/ 	.short	(.L_45 - .L_44)
	.align		4
.L_44:
        /*00a4*/ 	.word	index@(.nv.constant0._Z19apply_value_weightsPKfS0_Pfiiii)
        /*00a8*/ 	.short	0x0380
        /*00aa*/ 	.short	0x0028


	//----- nvinfo : EIATTR_SW_WAR
	.align		4
.L_45:
        /*00ac*/ 	.byte	0x04, 0x36
        /*00ae*/ 	.short	(.L_47 - .L_46)
.L_46:
        /*00b0*/ 	.word	0x00000008
.L_47:


//--------------------- .nv.info._Z12softmax_rowsPfiii --------------------------
	.section	.nv.info._Z12softmax_rowsPfiii,"",@"SHT_CUDA_INFO"
	.sectionflags	@""
	.align	4


	//----- nvinfo : EIATTR_CUDA_API_VERSION
	.align		4
        /*0000*/ 	.byte	0x04, 0x37
        /*0002*/ 	.short	(.L_49 - .L_48)
.L_48:
        /*0004*/ 	.word	0x00000082


	//----- nvinfo : EIATTR_KPARAM_INFO
	.align		4
.L_49:
        /*0008*/ 	.byte	0x04, 0x17
        /*000a*/ 	.short	(.L_51 - .L_50)
.L_50:
        /*000c*/ 	.word	0x00000000
        /*0010*/ 	.short	0x0003
        /*0012*/ 	.short	0x0010
        /*0014*/ 	.byte	0x00, 0xf0, 0x11, 0x00


	//----- nvinfo : EIATTR_KPARAM_INFO
	.align		4
.L_51:
        /*0018*/ 	.byte	0x04, 0x17
        /*001a*/ 	.short	(.L_53 - .L_52)
.L_52:
        /*001c*/ 	.word	0x00000000
        /*0020*/ 	.short	0x0002
        /*0022*/ 	.short	0x000c
        /*0024*/ 	.byte	0x00, 0xf0, 0x11, 0x00


	//----- nvinfo : EIATTR_KPARAM_INFO
	.align		4
.L_53:
        /*0028*/ 	.byte	0x04, 0x17
        /*002a*/ 	.short	(.L_55 - .L_54)
.L_54:
        /*002c*/ 	.word	0x00000000
        /*0030*/ 	.short	0x0001
        /*0032*/ 	.short	0x0008
        /*0034*/ 	.byte	0x00, 0xf0, 0x11, 0x00


	//----- nvinfo : EIATTR_KPARAM_INFO
	.align		4
.L_55:
        /*0038*/ 	.byte	0x04, 0x17
        /*003a*/ 	.short	(.L_57 - .L_56)
.L_56:
        /*003c*/ 	.word	0x00000000
        /*0040*/ 	.short	0x0000
        /*0042*/ 	.short	0x0000
        /*0044*/ 	.byte	0x00, 0xf5, 0x21, 0x00


	//----- nvinfo : EIATTR_SPARSE_MMA_MASK
	.align		4
.L_57:
        /*0048*/ 	.byte	0x03, 0x50
        /*004a*/ 	.short	0x0000


	//----- nvinfo : EIATTR_MAXREG_COUNT
	.align		4
        /*004c*/ 	.byte	0x03, 0x1b
        /*004e*/ 	.short	0x00ff


	//----- nvinfo : EIATTR_MERCURY_ISA_VERSION
	.align		4
        /*0050*/ 	.byte	0x03, 0x5f
        /*0052*/ 	.short	0x0101


	//----- nvinfo : EIATTR_VRC_CTA_INIT_COUNT
	.align		4
        /*0054*/ 	.byte	0x02, 0x4a
	.zero		1
	.zero		1


	//----- nvinfo : EIATTR_EXIT_INSTR_OFFSETS
	.align		4
        /*0058*/ 	.byte	0x04, 0x1c
        /*005a*/ 	.short	(.L_59 - .L_58)


	//   ....[0]....
.L_58:
        /*005c*/ 	.word	0x00000070


	//   ....[1]....
        /*0060*/ 	.word	0x00002550


	//   ....[2]....
        /*0064*/ 	.word	0x00002d70


	//   ....[3]....
        /*0068*/ 	.word	0x000031f0


	//   ....[4]....
        /*006c*/ 	.word	0x000033c0


	//----- nvinfo : EIATTR_CRS_STACK_SIZE
	.align		4
.L_59:
        /*0070*/ 	.byte	0x04, 0x1e
        /*0072*/ 	.short	(.L_61 - .L_60)
.L_60:
        /*0074*/ 	.word	0x00000000


	//----- nvinfo : EIATTR_CBANK_PARAM_SIZE
	.align		4
.L_61:
        /*0078*/ 	.byte	0x03, 0x19
        /*007a*/ 	.short	0x0014


	//----- nvinfo : EIATTR_PARAM_CBANK
	.align		4
        /*007c*/ 	.byte	0x04, 0x0a
        /*007e*/ 	.short	(.L_63 - .L_62)
	.align		4
.L_62:
        /*0080*/ 	.word	index@(.nv.constant0._Z12softmax_rowsPfiii)
        /*0084*/ 	.short	0x0380
        /*0086*/ 	.short	0x0014


	//----- nvinfo : EIATTR_SW_WAR
	.align		4
.L_63:
        /*0088*/ 	.byte	0x04, 0x36
        /*008a*/ 	.short	(.L_65 - .L_64)
.L_64:
        /*008c*/ 	.word	0x00000008
.L_65:


//--------------------- .nv.info._Z27compute_attention_scores_qkPKfS0_Pfiiii --------------------------
	.section	.nv.info._Z27compute_attention_scores_qkPKfS0_Pfiiii,"",@"SHT_CUDA_INFO"
	.sectionflags	@""
	.align	4


	//----- nvinfo : EIATTR_CUDA_API_VERSION
	.align		4
        /*0000*/ 	.byte	0x04, 0x37
        /*0002*/ 	.short	(.L_67 - .L_66)
.L_66:
        /*0004*/ 	.word	0x00000082


	//----- nvinfo : EIATTR_KPARAM_INFO
	.align		4
.L_67:
        /*0008*/ 	.byte	0x04, 0x17
        /*000a*/ 	.short	(.L_69 - .L_68)
.L_68:
        /*000c*/ 	.word	0x00000000
        /*0010*/ 	.short	0x0006
        /*0012*/ 	.short	0x0024
        /*0014*/ 	.byte	0x00, 0xf0, 0x11, 0x00


	//----- nvinfo : EIATTR_KPARAM_INFO
	.align		4
.L_69:
        /*0018*/ 	.byte	0x04, 0x17
        /*001a*/ 	.short	(.L_71 - .L_70)
.L_70:
        /*001c*/ 	.word	0x00000000
        /*0020*/ 	.short	0x0005
        /*0022*/ 	.short	0x0020
        /*0024*/ 	.byte	0x00, 0xf0, 0x11, 0x00


	//----- nvinfo : EIATTR_KPARAM_INFO
	.align		4
.L_71:
        /*0028*/ 	.byte	0x04, 0x17
        /*002a*/ 	.short	(.L_73 - .L_72)
.L_72:
        /*002c*/ 	.word	0x00000000
        /*0030*/ 	.short	0x0004
        /*0032*/ 	.short	0x001c
        /*0034*/ 	.byte	0x00, 0xf0, 0x11, 0x00


	//----- nvinfo : EIATTR_KPARAM_INFO
	.align		4
.L_73:
        /*0038*/ 	.byte	0x04, 0x17
        /*003a*/ 	.short	(.L_75 - .L_74)
.L_74:
        /*003c*/ 	.word	0x00000000
        /*0040*/ 	.short	0x0003
        /*0042*/ 	.short	0x0018
        /*0044*/ 	.byte	0x00, 0xf0, 0x11, 0x00


	//----- nvinfo : EIATTR_KPARAM_INFO
	.align		4
.L_75:
        /*0048*/ 	.byte	0x04, 0x17
        /*004a*/ 	.short	(.L_77 - .L_76)
.L_76:
        /*004c*/ 	.word	0x00000000
        /*0050*/ 	.short	0x0002
        /*0052*/ 	.short	0x0010
        /*0054*/ 	.byte	0x00, 0xf5, 0x21, 0x00


	//----- nvinfo : EIATTR_KPARAM_INFO
	.align		4
.L_77:
        /*0058*/ 	.byte	0x04, 0x17
        /*005a*/ 	.short	(.L_79 - .L_78)
.L_78:
        /*005c*/ 	.word	0x00000000
        /*0060*/ 	.short	0x0001
        /*0062*/ 	.short	0x0008
        /*0064*/ 	.byte	0x00, 0xf5, 0x21, 0x00


	//----- nvinfo : EIATTR_KPARAM_INFO
	.align		4
.L_79:
        /*0068*/ 	.byte	0x04, 0x17
        /*006a*/ 	.short	(.L_81 - .L_80)
.L_80:
        /*006c*/ 	.word	0x00000000
        /*0070*/ 	.short	0x0000
        /*0072*/ 	.short	0x0000
        /*0074*/ 	.byte	0x00, 0xf5, 0x21, 0x00


	//----- nvinfo : EIATTR_SPARSE_MMA_MASK
	.align		4
.L_81:
        /*0078*/ 	.byte	0x03, 0x50
        /*007a*/ 	.short	0x0000


	//----- nvinfo : EIATTR_MAXREG_COUNT
	.align		4
        /*007c*/ 	.byte	0x03, 0x1b
        /*007e*/ 	.short	0x00ff


	//----- nvinfo : EIATTR_MERCURY_ISA_VERSION
	.align		4
        /*0080*/ 	.byte	0x03, 0x5f
        /*0082*/ 	.short	0x0101


	//----- nvinfo : EIATTR_VRC_CTA_INIT_COUNT
	.align		4
        /*0084*/ 	.byte	0x02, 0x4a
	.zero		1
	.zero		1


	//----- nvinfo : EIATTR_EXIT_INSTR_OFFSETS
	.align		4
        /*0088*/ 	.byte	0x04, 0x1c
        /*008a*/ 	.short	(.L_83 - .L_82)


	//   ....[0]....
.L_82:
        /*008c*/ 	.word	0x00000220


	//   ....[1]....
        /*0090*/ 	.word	0x00000e60


	//----- nvinfo : EIATTR_CRS_STACK_SIZE
	.align		4
.L_83:
        /*0094*/ 	.byte	0x04, 0x1e
        /*0096*/ 	.short	(.L_85 - .L_84)
.L_84:
        /*0098*/ 	.word	0x00000000


	//----- nvinfo : EIATTR_CBANK_PARAM_SIZE
	.align		4
.L_85:
        /*009c*/ 	.byte	0x03, 0x19
        /*009e*/ 	.short	0x0028


	//----- nvinfo : EIATTR_PARAM_CBANK
	.align		4
        /*00a0*/ 	.byte	0x04, 0x0a
        /*00a2*/ 	.short	(.L_87 - .L_86)
	.align		4
.L_86:
        /*00a4*/ 	.word	index@(.nv.constant0._Z27compute_attention_scores_qkPKfS0_Pfiiii)
        /*00a8*/ 	.short	0x0380
        /*00aa*/ 	.short	0x0028


	//----- nvinfo : EIATTR_SW_WAR
	.align		4
.L_87:
        /*00ac*/ 	.byte	0x04, 0x36
        /*00ae*/ 	.short	(.L_89 - .L_88)
.L_88:
        /*00b0*/ 	.word	0x00000008
.L_89:


//--------------------- .nv.callgraph             --------------------------
	.section	.nv.callgraph,"",@"SHT_CUDA_CALLGRAPH"
	.align	4
	.sectionentsize	8
	.align		4
        /*0000*/ 	.word	0x00000000
	.align		4
        /*0004*/ 	.word	0xffffffff
	.align		4
        /*0008*/ 	.word	0x00000000
	.align		4
        /*000c*/ 	.word	0xfffffffe
	.align		4
        /*0010*/ 	.word	0x00000000
	.align		4
        /*0014*/ 	.word	0xfffffffd
	.align		4
        /*0018*/ 	.word	0x00000000
	.align		4
        /*001c*/ 	.word	0xfffffffc


//--------------------- .text._Z19apply_value_weightsPKfS0_Pfiiii --------------------------
	.section	.text._Z19apply_value_weightsPKfS0_Pfiiii,"ax",@progbits
	.align	128
        .global         _Z19apply_value_weightsPKfS0_Pfiiii
        .type           _Z19apply_value_weightsPKfS0_Pfiiii,@function
        .size           _Z19apply_value_weightsPKfS0_Pfiiii,(.L_x_118 - _Z19apply_value_weightsPKfS0_Pfiiii)
        .other          _Z19apply_value_weightsPKfS0_Pfiiii,@"STO_CUDA_ENTRY STV_DEFAULT"
_Z19apply_value_weightsPKfS0_Pfiiii:
.text._Z19apply_value_weightsPKfS0_Pfiiii:
[----:B------:R-:W-:Y:S01]  /*0000*/  LDC R1, c[0x0][0x37c] ;  /* 0x0000df00ff017b82 */ /* 0x000fe20000000800 */
[----:B------:R-:W0:Y:S07]  /*0010*/  S2R R9, SR_TID.Y ;  /* 0x0000000000097919 */ /* 0x000e2e0000002200 */
[----:B------:R-:W0:Y:S01]  /*0020*/  S2UR UR4, SR_CTAID.Z ;  /* 0x00000000000479c3 */ /* 0x000e220000002700 */
[----:B------:R-:W1:Y:S07]  /*0030*/  S2R R5, SR_TID.X ;  /* 0x0000000000057919 */ /* 0x000e6e0000002100 */
[----:B------:R-:W0:Y:S08]  /*0040*/  LDC R0, c[0x0][0x364] ;  /* 0x0000d900ff007b82 */ /* 0x000e300000000800 */
[----:B------:R-:W1:Y:S01]  /*0050*/  LDC.64 R10, c[0x0][0x3a0] ;  /* 0x0000e800ff0a7b82 */ /* 0x000e620000000a00 */
[----:B0-----:R-:W-:Y:S01]  /*0060*/  IMAD R9, R0, UR4, R9 ;  /* 0x0000000400097c24 */ /* 0x001fe2000f8e0209 */
[----:B-1----:R-:W-:-:S04]  /*0070*/  ISETP.GE.AND P0, PT, R5, R11, PT ;  /* 0x0000000b0500720c */ /* 0x002fc80003f06270 */
[----:B------:R-:W-:-:S13]  /*0080*/  ISETP.GE.OR P0, PT, R9, R10, P0 ;  /* 0x0000000a0900720c */ /* 0x000fda0000706670 */
[----:B------:R-:W-:Y:S05]  /*0090*/  @P0 EXIT ;  /* 0x000000000000094d */ /* 0x000fea0003800000 */
[----:B------:R-:W-:Y:S01]  /*00a0*/  S2UR UR4, SR_CTAID.Y ;  /* 0x00000000000479c3 */ /* 0x000fe20000002600 */
[----:B------:R-:W0:Y:S01]  /*00b0*/  LDCU UR6, c[0x0][0x39c] ;  /* 0x00007380ff0677ac */ /* 0x000e220008000800 */
[----:B------:R-:W-:Y:S01]  /*00c0*/  IMAD R2, R11, R10, RZ ;  /* 0x0000000a0b027224 */ /* 0x000fe200078e02ff */
[C---:B------:R-:W-:Y:S02]  /*00d0*/  LOP3.LUT R7, R10.reuse, 0x7ffffff8, RZ, 0xc0, !PT ;  /* 0x7ffffff80a077812 */ /* 0x040fe400078ec0ff */
[C---:B------:R-:W-:Y:S02]  /*00e0*/  LOP3.LUT R8, R10.reuse, 0x7, RZ, 0xc0, !PT ;  /* 0x000000070a087812 */ /* 0x040fe400078ec0ff */
[C---:B------:R-:W-:Y:S01]  /*00f0*/  LOP3.LUT R6, R10.reuse, 0x3, RZ, 0xc0, !PT ;  /* 0x000000030a067812 */ /* 0x040fe200078ec0ff */
[----:B------:R-:W0:Y:S01]  /*0100*/  S2UR UR5, SR_CTAID.X ;  /* 0x00000000000579c3 */ /* 0x000e220000002500 */
[----:B------:R-:W-:Y:S01]  /*0110*/  IADD3 R3, PT, PT, -R7, RZ, RZ ;  /* 0x000000ff07037210 */ /* 0x000fe20007ffe1ff */
[----:B0-----:R-:W-:Y:S01]  /*0120*/  UIMAD UR4, UR5, UR6, UR4 ;  /* 0x00000006050472a4 */ /* 0x001fe2000f8e0204 */
[----:B------:R-:W0:Y:S05]  /*0130*/  LDCU.64 UR6, c[0x0][0x358] ;  /* 0x00006b00ff0677ac */ /* 0x000e2a0008000a00 */
[----:B------:R-:W-:-:S02]  /*0140*/  IMAD R9, R10, UR4, R9 ;  /* 0x000000040a097c24 */ /* 0x000fc4000f8e0209 */
[----:B------:R-:W-:Y:S02]  /*0150*/  IMAD R2, R2, UR4, RZ ;  /* 0x0000000402027c24 */ /* 0x000fe4000f8e02ff */
[----:B------:R-:W-:-:S07]  /*0160*/  IMAD R4, R9, R10, RZ ;  /* 0x0000000a09047224 */ /* 0x000fce00078e02ff */
.L_x_4:
[----:B-1----:R-:W1:Y:S01]  /*0170*/  LDC R0, c[0x0][0x3a0] ;  /* 0x0000e800ff007b82 */ /* 0x002e620000000800 */
[----:B------:R-:W-:Y:S02]  /*0180*/  CS2R R14, SRZ ;  /* 0x00000000000e7805 */ /* 0x000fe4000001ff00 */
[----:B-1----:R-:W-:-:S13]  /*0190*/  ISETP.GE.U32.AND P0, PT, R0, 0x8, PT ;  /* 0x000000080000780c */ /* 0x002fda0003f06070 */
[----:B------:R-:W-:Y:S05]  /*01a0*/  @!P0 BRA `(.L_x_0) ;  /* 0x0000000000b88947 */ /* 0x000fea0003800000 */
[----:B------:R-:W-:Y:S01]  /*01b0*/  HFMA2 R14, -RZ, RZ, 0, 0 ;  /* 0x00000000ff0e7431 */ /* 0x000fe200000001ff */
[----:B------:R-:W-:Y:S02]  /*01c0*/  IADD3 R10, PT, PT, R2, R5, RZ ;  /* 0x00000005020a7210 */ /* 0x000fe40007ffe0ff */
[----:B------:R-:W-:Y:S02]  /*01d0*/  MOV R11, R4 ;  /* 0x00000004000b7202 */ /* 0x000fe40000000f00 */
[----:B------:R-:W-:-:S07]  /*01e0*/  MOV R20, R3 ;  /* 0x0000000300147202 */ /* 0x000fce0000000f00 */
.L_x_1:
[----:B------:R-:W1:Y:S08]  /*01f0*/  LDC.64 R12, c[0x0][0x380] ;  /* 0x0000e000ff0c7b82 */ /* 0x000e700000000a00 */
[----:B------:R-:W2:Y:S08]  /*0200*/  LDC.64 R22, c[0x0][0x388] ;  /* 0x0000e200ff167b82 */ /* 0x000eb00000000a00 */
[----:B------:R-:W3:Y:S01]  /*0210*/  LDC R21, c[0x0][0x3a4] ;  /* 0x0000e900ff157b82 */ /* 0x000ee20000000800 */
[----:B-1----:R-:W-:-:S05]  /*0220*/  IMAD.WIDE R12, R11, 0x4, R12 ;  /* 0x000000040b0c7825 */ /* 0x002fca00078e020c */
[----:B0-----:R-:W4:Y:S01]  /*0230*/  LDG.E.CONSTANT R15, desc[UR6][R12.64] ;  /* 0x000000060c0f7981 */ /* 0x001f22000c1e9900 */
[----:B--2---:R-:W-:-:S03]  /*0240*/  IMAD.WIDE R22, R10, 0x4, R22 ;  /* 0x000000040a167825 */ /* 0x004fc600078e0216 */
[----:B------:R-:W2:Y:S04]  /*0250*/  LDG.E.CONSTANT R18, desc[UR6][R12.64+0x4] ;  /* 0x000004060c127981 */ /* 0x000ea8000c1e9900 */
[----:B------:R3:W4:Y:S04]  /*0260*/  LDG.E.CONSTANT R28, desc[UR6][R22.64] ;  /* 0x00000006161c7981 */ /* 0x000728000c1e9900 */
[----:B------:R-:W5:Y:S01]  /*0270*/  LDG.E.CONSTANT R26, desc[UR6][R12.64+0x8] ;  /* 0x000008060c1a7981 */ /* 0x000f62000c1e9900 */
[----:B---3--:R-:W-:-:S05]  /*0280*/  IMAD.WIDE R22, R21, 0x4, R22 ;  /* 0x0000000415167825 */ /* 0x008fca00078e0216 */
[----:B------:R-:W2:Y:S01]  /*0290*/  LDG.E.CONSTANT R19, desc[UR6][R22.64] ;  /* 0x0000000616137981 */ /* 0x000ea2000c1e9900 */
[----:B------:R-:W-:-:S05]  /*02a0*/  IMAD.WIDE R24, R21, 0x4, R22 ;  /* 0x0000000415187825 */ /* 0x000fca00078e0216 */
[----:B------:R-:W5:Y:S01]  /*02b0*/  LDG.E.CONSTANT R27, desc[UR6][R24.64] ;  /* 0x00000006181b7981 */ /* 0x000f62000c1e9900 */
[----:B------:R-:W-:-:S03]  /*02c0*/  IMAD.WIDE R16, R21, 0x4, R24 ;  /* 0x0000000415107825 */ /* 0x000fc600078e0218 */
[----:B------:R-:W3:Y:S01]  /*02d0*/  LDG.E.CONSTANT R25, desc[UR6][R12.64+0x14] ;  /* 0x000014060c197981 */ /* 0x000ee2000c1e9900 */
[----:B----4-:R-:W-:Y:S01]  /*02e0*/  FFMA R29, R15, R28, R14 ;  /* 0x0000001c0f1d7223 */ /* 0x010fe2000000000e */
[C---:B------:R-:W-:Y:S02]  /*02f0*/  IMAD.WIDE R14, R21.reuse, 0x4, R16 ;  /* 0x00000004150e7825 */ /* 0x040fe400078e0210 */
[----:B------:R2:W4:Y:S02]  /*0300*/  LDG.E.CONSTANT R28, desc[UR6][R16.64] ;  /* 0x00000006101c7981 */ /* 0x000524000c1e9900 */
[----:B--2---:R-:W-:Y:S01]  /*0310*/  FFMA R17, R18, R19, R29 ;  /* 0x0000001312117223 */ /* 0x004fe2000000001d */
[C---:B------:R-:W-:Y:S01]  /*0320*/  IMAD.WIDE R18, R21.reuse, 0x4, R14 ;  /* 0x0000000415127825 */ /* 0x040fe200078e020e */
[----:B------:R-:W4:Y:S03]  /*0330*/  LDG.E.CONSTANT R29, desc[UR6][R12.64+0xc] ;  /* 0x00000c060c1d7981 */ /* 0x000f26000c1e9900 */
[----:B-----5:R-:W-:Y:S01]  /*0340*/  FFMA R26, R26, R27, R17 ;  /* 0x0000001b1a1a7223 */ /* 0x020fe20000000011 */
[----:B------:R-:W2:Y:S01]  /*0350*/  LDG.E.CONSTANT R14, desc[UR6][R14.64] ;  /* 0x000000060e0e7981 */ /* 0x000ea2000c1e9900 */
[----:B------:R-:W-:-:S03]  /*0360*/  IMAD.WIDE R22, R21, 0x4, R18 ;  /* 0x0000000415167825 */ /* 0x000fc600078e0212 */
[----:B------:R-:W2:Y:S04]  /*0370*/  LDG.E.CONSTANT R27, desc[UR6][R12.64+0x10] ;  /* 0x000010060c1b7981 */ /* 0x000ea8000c1e9900 */
[----:B------:R-:W3:Y:S01]  /*0380*/  LDG.E.CONSTANT R18, desc[UR6][R18.64] ;  /* 0x0000000612127981 */ /* 0x000ee2000c1e9900 */
[----:B------:R-:W-:-:S03]  /*0390*/  IMAD.WIDE R16, R21, 0x4, R22 ;  /* 0x0000000415107825 */ /* 0x000fc600078e0216 */
[----:B------:R-:W5:Y:S04]  /*03a0*/  LDG.E.CONSTANT R24, desc[UR6][R22.64] ;  /* 0x0000000616187981 */ /* 0x000f68000c1e9900 */
[----:B------:R-:W5:Y:S04]  /*03b0*/  LDG.E.CONSTANT R15, desc[UR6][R12.64+0x18] ;  /* 0x000018060c0f7981 */ /* 0x000f68000c1e9900 */
[----:B------:R-:W5:Y:S04]  /*03c0*/  LDG.E.CONSTANT R19, desc[UR6][R12.64+0x1c] ;  /* 0x00001c060c137981 */ /* 0x000f68000c1e9900 */
[----:B------:R-:W5:Y:S01]  /*03d0*/  LDG.E.CONSTANT R16, desc[UR6][R16.64] ;  /* 0x0000000610107981 */ /* 0x000f62000c1e9900 */
[----:B------:R-:W-:-:S04]  /*03e0*/  IADD3 R20, PT, PT, R20, 0x8, RZ ;  /* 0x0000000814147810 */ /* 0x000fc80007ffe0ff */
[----:B------:R-:W-:Y:S02]  /*03f0*/  ISETP.NE.AND P0, PT, R20, RZ, PT ;  /* 0x000000ff1400720c */ /* 0x000fe40003f05270 */
[----:B------:R-:W-:Y:S02]  /*0400*/  LEA R10, R21, R10, 0x3 ;  /* 0x0000000a150a7211 */ /* 0x000fe400078e18ff */
[----:B------:R-:W-:Y:S01]  /*0410*/  IADD3 R11, PT, PT, R11, 0x8, RZ ;  /* 0x000000080b0b7810 */ /* 0x000fe20007ffe0ff */
[----:B----4-:R-:W-:-:S04]  /*0420*/  FFMA R26, R29, R28, R26 ;  /* 0x0000001c1d1a7223 */ /* 0x010fc8000000001a */
[----:B--2---:R-:W-:-:S04]  /*0430*/  FFMA R14, R27, R14, R26 ;  /* 0x0000000e1b0e7223 */ /* 0x004fc8000000001a */
[----:B---3--:R-:W-:-:S04]  /*0440*/  FFMA R14, R25, R18, R14 ;  /* 0x00000012190e7223 */ /* 0x008fc8000000000e */
[----:B-----5:R-:W-:-:S04]  /*0450*/  FFMA R14, R15, R24, R14 ;  /* 0x000000180f0e7223 */ /* 0x020fc8000000000e */
[----:B------:R-:W-:Y:S01]  /*0460*/  FFMA R14, R19, R16, R14 ;  /* 0x00000010130e7223 */ /* 0x000fe2000000000e */
[----:B------:R-:W-:Y:S06]  /*0470*/  @P0 BRA `(.L_x_1) ;  /* 0xfffffffc005c0947 */ /* 0x000fec000383ffff */
[----:B------:R-:W-:-:S07]  /*0480*/  MOV R15, R7 ;  /* 0x00000007000f7202 */ /* 0x000fce0000000f00 */
.L_x_0:
[----:B------:R-:W-:-:S13]  /*0490*/  ISETP.NE.AND P0, PT, R8, RZ, PT ;  /* 0x000000ff0800720c */ /* 0x000fda0003f05270 */
[----:B------:R-:W-:Y:S05]  /*04a0*/  @!P0 BRA `(.L_x_2) ;  /* 0x0000000000e88947 */ /* 0x000fea0003800000 */
[----:B------:R-:W-:Y:S02]  /*04b0*/  IADD3 R10, PT, PT, R8, -0x1, RZ ;  /* 0xffffffff080a7810 */ /* 0x000fe40007ffe0ff */
[----:B------:R-:W-:Y:S02]  /*04c0*/  ISETP.NE.AND P1, PT, R6, RZ, PT ;  /* 0x000000ff0600720c */ /* 0x000fe40003f25270 */
[----:B------:R-:W-:-:S13]  /*04d0*/  ISETP.GE.U32.AND P0, PT, R10, 0x3, PT ;  /* 0x000000030a00780c */ /* 0x000fda0003f06070 */
[----:B------:R-:W-:Y:S05]  /*04e0*/  @!P0 BRA `(.L_x_3) ;  /* 0x0000000000608947 */ /* 0x000fea0003800000 */
[----:B------:R-:W1:Y:S01]  /*04f0*/  LDC R21, c[0x0][0x3a4] ;  /* 0x0000e900ff157b82 */ /* 0x000e620000000800 */
[----:B------:R-:W-:Y:S01]  /*0500*/  IMAD R16, R0, UR4, R15 ;  /* 0x0000000400107c24 */ /* 0x000fe2000f8e020f */
[----:B------:R-:W-:-:S06]  /*0510*/  IADD3 R17, PT, PT, R4, R15, RZ ;  /* 0x0000000f04117210 */ /* 0x000fcc0007ffe0ff */
[----:B------:R-:W2:Y:S08]  /*0520*/  LDC.64 R10, c[0x0][0x388] ;  /* 0x0000e200ff0a7b82 */ /* 0x000eb00000000a00 */
[----:B------:R-:W3:Y:S01]  /*0530*/  LDC.64 R12, c[0x0][0x380] ;  /* 0x0000e000ff0c7b82 */ /* 0x000ee20000000a00 */
[----:B-1----:R-:W-:-:S04]  /*0540*/  IMAD R19, R16, R21, R5 ;  /* 0x0000001510137224 */ /* 0x002fc800078e0205 */
[----:B--2---:R-:W-:-:S04]  /*0550*/  IMAD.WIDE R10, R19, 0x4, R10 ;  /* 0x00000004130a7825 */ /* 0x004fc800078e020a */
[----:B---3--:R-:W-:-:S04]  /*0560*/  IMAD.WIDE R12, R17, 0x4, R12 ;  /* 0x00000004110c7825 */ /* 0x008fc800078e020c */
[C---:B------:R-:W-:Y:S01]  /*0570*/  IMAD.WIDE R16, R21.reuse, 0x4, R10 ;  /* 0x0000000415107825 */ /* 0x040fe200078e020a */
[----:B0-----:R-:W2:Y:S04]  /*0580*/  LDG.E.CONSTANT R23, desc[UR6][R12.64] ;  /* 0x000000060c177981 */ /* 0x001ea8000c1e9900 */
[----:B------:R-:W2:Y:S01]  /*0590*/  LDG.E.CONSTANT R10, desc[UR6][R10.64] ;  /* 0x000000060a0a7981 */ /* 0x000ea2000c1e9900 */
[----:B------:R-:W-:-:S03]  /*05a0*/  IMAD.WIDE R18, R21, 0x4, R16 ;  /* 0x0000000415127825 */ /* 0x000fc600078e0210 */
[----:B------:R-:W3:Y:S04]  /*05b0*/  LDG.E.CONSTANT R16, desc[UR6][R16.64] ;  /* 0x0000000610107981 */ /* 0x000ee8000c1e9900 */
[----:B------:R-:W3:Y:S01]  /*05c0*/  LDG.E.CONSTANT R22, desc[UR6][R12.64+0x4] ;  /* 0x000004060c167981 */ /* 0x000ee2000c1e9900 */
[----:B------:R-:W-:-:S03]  /*05d0*/  IMAD.WIDE R20, R21, 0x4, R18 ;  /* 0x0000000415147825 */ /* 0x000fc600078e0212 */
[----:B------:R-:W4:Y:S04]  /*05e0*/  LDG.E.CONSTANT R24, desc[UR6][R18.64] ;  /* 0x0000000612187981 */ /* 0x000f28000c1e9900 */
[----:B------:R-:W4:Y:S04]  /*05f0*/  LDG.E.CONSTANT R25, desc[UR6][R12.64+0x8] ;  /* 0x000008060c197981 */ /* 0x000f28000c1e9900 */
[----:B------:R-:W5:Y:S04]  /*0600*/  LDG.E.CONSTANT R27, desc[UR6][R12.64+0xc] ;  /* 0x00000c060c1b7981 */ /* 0x000f68000c1e9900 */
[----:B------:R-:W5:Y:S01]  /*0610*/  LDG.E.CONSTANT R20, desc[UR6][R20.64] ;  /* 0x0000000614147981 */ /* 0x000f62000c1e9900 */
[----:B------:R-:W-:Y:S01]  /*0620*/  IADD3 R15, PT, PT, R15, 0x4, RZ ;  /* 0x000000040f0f7810 */ /* 0x000fe20007ffe0ff */
[----:B--2---:R-:W-:-:S04]  /*0630*/  FFMA R23, R23, R10, R14 ;  /* 0x0000000a17177223 */ /* 0x004fc8000000000e */
[----:B---3--:R-:W-:-:S04]  /*0640*/  FFMA R22, R22, R16, R23 ;  /* 0x0000001016167223 */ /* 0x008fc80000000017 */
[----:B----4-:R-:W-:-:S04]  /*0650*/  FFMA R22, R25, R24, R22 ;  /* 0x0000001819167223 */ /* 0x010fc80000000016 */
[----:B-----5:R-:W-:-:S07]  /*0660*/  FFMA R14, R27, R20, R22 ;  /* 0x000000141b0e7223 */ /* 0x020fce0000000016 */
.L_x_3:
[----:B------:R-:W-:Y:S05]  /*0670*/  @!P1 BRA `(.L_x_2) ;  /* 0x0000000000749947 */ /* 0x000fea0003800000 */
[----:B------:R-:W-:Y:S01]  /*0680*/  ISETP.NE.AND P0, PT, R6, 0x1, PT ;  /* 0x000000010600780c */ /* 0x000fe20003f05270 */
[----:B------:R-:W1:Y:S01]  /*0690*/  LDC.64 R18, c[0x0][0x388] ;  /* 0x0000e200ff127b82 */ /* 0x000e620000000a00 */
[----:B------:R-:W-:-:S07]  /*06a0*/  LOP3.LUT P1, RZ, R0, 0x1, RZ, 0xc0, !PT ;  /* 0x0000000100ff7812 */ /* 0x000fce000782c0ff */
[----:B------:R-:W2:Y:S04]  /*06b0*/  LDC.64 R10, c[0x0][0x380] ;  /* 0x0000e000ff0a7b82 */ /* 0x000ea80000000a00 */
[----:B------:R-:W-:-:S04]  /*06c0*/  @P0 IMAD R21, R0, UR4, R15 ;  /* 0x0000000400150c24 */ /* 0x000fc8000f8e020f */
[----:B------:R-:W3:Y:S08]  /*06d0*/  @P0 LDC R20, c[0x0][0x3a4] ;  /* 0x0000e900ff140b82 */ /* 0x000ef00000000800 */
[----:B------:R-:W4:Y:S08]  /*06e0*/  @P1 LDC R22, c[0x0][0x3a4] ;  /* 0x0000e900ff161b82 */ /* 0x000f300000000800 */
[----:B------:R-:W5:Y:S08]  /*06f0*/  LDC.64 R12, c[0x0][0x380] ;  /* 0x0000e000ff0c7b82 */ /* 0x000f700000000a00 */
[----:B------:R-:W5:Y:S01]  /*0700*/  LDC.64 R16, c[0x0][0x388] ;  /* 0x0000e200ff107b82 */ /* 0x000f620000000a00 */
[----:B---3--:R-:W-:Y:S01]  /*0710*/  @P0 IMAD R23, R21, R20, R5 ;  /* 0x0000001415170224 */ /* 0x008fe200078e0205 */
[----:B------:R-:W-:-:S02]  /*0720*/  @P0 IADD3 R21, PT, PT, R4, R15, RZ ;  /* 0x0000000f04150210 */ /* 0x000fc40007ffe0ff */
[----:B------:R-:W-:Y:S01]  /*0730*/  @P0 IADD3 R15, PT, PT, R15, 0x2, RZ ;  /* 0x000000020f0f0810 */ /* 0x000fe20007ffe0ff */
[----:B-1----:R-:W-:-:S03]  /*0740*/  @P0 IMAD.WIDE R18, R23, 0x4, R18 ;  /* 0x0000000417120825 */ /* 0x002fc600078e0212 */
[----:B------:R-:W-:Y:S01]  /*0750*/  @P1 IADD3 R23, PT, PT, R4, R15, RZ ;  /* 0x0000000f04171210 */ /* 0x000fe20007ffe0ff */
[----:B------:R-:W-:Y:S02]  /*0760*/  @P1 IMAD R0, R0, UR4, R15 ;  /* 0x0000000400001c24 */ /* 0x000fe4000f8e020f */
[----:B--2---:R-:W-:Y:S01]  /*0770*/  @P0 IMAD.WIDE R10, R21, 0x4, R10 ;  /* 0x00000004150a0825 */ /* 0x004fe200078e020a */
[----:B0-----:R-:W2:Y:S03]  /*0780*/  @P0 LDG.E.CONSTANT R15, desc[UR6][R18.64] ;  /* 0x00000006120f0981 */ /* 0x001ea6000c1e9900 */
[----:B------:R-:W-:Y:S01]  /*0790*/  @P0 IMAD.WIDE R20, R20, 0x4, R18 ;  /* 0x0000000414140825 */ /* 0x000fe200078e0212 */
[----:B------:R-:W2:Y:S03]  /*07a0*/  @P0 LDG.E.CONSTANT R27, desc[UR6][R10.64] ;  /* 0x000000060a1b0981 */ /* 0x000ea6000c1e9900 */
[----:B----4-:R-:W-:-:S02]  /*07b0*/  @P1 IMAD R25, R0, R22, R5 ;  /* 0x0000001600191224 */ /* 0x010fc400078e0205 */
[----:B-----5:R-:W-:Y:S01]  /*07c0*/  @P1 IMAD.WIDE R12, R23, 0x4, R12 ;  /* 0x00000004170c1825 */ /* 0x020fe200078e020c */
[----:B------:R-:W3:Y:S03]  /*07d0*/  @P0 LDG.E.CONSTANT R0, desc[UR6][R10.64+0x4] ;  /* 0x000004060a000981 */ /* 0x000ee6000c1e9900 */
[----:B------:R-:W-:Y:S01]  /*07e0*/  @P1 IMAD.WIDE R16, R25, 0x4, R16 ;  /* 0x0000000419101825 */ /* 0x000fe200078e0210 */
[----:B------:R-:W3:Y:S04]  /*07f0*/  @P0 LDG.E.CONSTANT R20, desc[UR6][R20.64] ;  /* 0x0000000614140981 */ /* 0x000ee8000c1e9900 */
[----:B------:R-:W4:Y:S04]  /*0800*/  @P1 LDG.E.CONSTANT R13, desc[UR6][R12.64] ;  /* 0x000000060c0d1981 */ /* 0x000f28000c1e9900 */
[----:B------:R-:W4:Y:S01]  /*0810*/  @P1 LDG.E.CONSTANT R16, desc[UR6][R16.64] ;  /* 0x0000000610101981 */ /* 0x000f22000c1e9900 */
[----:B--2---:R-:W-:-:S04]  /*0820*/  @P0 FFMA R15, R27, R15, R14 ;  /* 0x0000000f1b0f0223 */ /* 0x004fc8000000000e */
[----:B---3--:R-:W-:-:S04]  /*0830*/  @P0 FFMA R14, R0, R20, R15 ;  /* 0x00000014000e0223 */ /* 0x008fc8000000000f */
[----:B----4-:R-:W-:-:S07]  /*0840*/  @P1 FFMA R14, R13, R16, R14 ;  /* 0x000000100d0e1223 */ /* 0x010fce000000000e */
.L_x_2:
[----:B------:R-:W1:Y:S01]  /*0850*/  LDC.64 R10, c[0x0][0x390] ;  /* 0x0000e400ff0a7b82 */ /* 0x000e620000000a00 */
[----:B------:R-:W2:Y:S01]  /*0860*/  LDCU UR8, c[0x0][0x3a4] ;  /* 0x00007480ff0877ac */ /* 0x000ea20008000800 */
[----:B------:R-:W3:Y:S01]  /*0870*/  LDCU UR5, c[0x0][0x360] ;  /* 0x00006c00ff0577ac */ /* 0x000ee20008000800 */
[----:B--2---:R-:W-:Y:S01]  /*0880*/  IMAD R13, R9, UR8, R5 ;  /* 0x00000008090d7c24 */ /* 0x004fe2000f8e0205 */
[----:B---3--:R-:W-:-:S03]  /*0890*/  IADD3 R5, PT, PT, R5, UR5, RZ ;  /* 0x0000000505057c10 */ /* 0x008fc6000fffe0ff */
[----:B-1----:R-:W-:Y:S01]  /*08a0*/  IMAD.WIDE R10, R13, 0x4, R10 ;  /* 0x000000040d0a7825 */ /* 0x002fe200078e020a */
[----:B------:R-:W-:-:S04]  /*08b0*/  ISETP.GE.AND P0, PT, R5, UR8, PT ;  /* 0x0000000805007c0c */ /* 0x000fc8000bf06270 */
[----:B0-----:R1:W-:Y:S09]  /*08c0*/  STG.E desc[UR6][R10.64], R14 ;  /* 0x0000000e0a007986 */ /* 0x0013f2000c101906 */
[----:B------:R-:W-:Y:S05]  /*08d0*/  @!P0 BRA `(.L_x_4) ;  /* 0xfffffff800248947 */ /* 0x000fea000383ffff */
[----:B------:R-:W-:Y:S05]  /*08e0*/  EXIT ;  /* 0x000000000000794d */ /* 0x000fea0003800000 */
.L_x_5:
[----:B------:R-:W-:-:S00]  /*08f0*/  BRA `(.L_x_5) ;  /* 0xfffffffc00fc7947 */ /* 0x000fc0000383ffff */
[----:B------:R-:W-:-:S00]  /*0900*/  NOP ;  /* 0x0000000000007918 */ /* 0x000fc00000000000 */
[----:B------:R-:W-:-:S00]  /*0910*/  NOP ;  /* 0x0000000000007918 */ /* 0x000fc00000000000 */
[----:B------:R-:W-:-:S00]  /*0920*/  NOP ;  /* 0x0000000000007918 */ /* 0x000fc00000000000 */
[----:B------:R-:W-:-:S00]  /*0930*/  NOP ;  /* 0x0000000000007918 */ /* 0x000fc00000000000 */
[----:B------:R-:W-:-:S00]  /*0940*/  NOP ;  /* 0x0000000000007918 */ /* 0x000fc00000000000 */
[----:B------:R-:W-:-:S00]  /*0950*/  NOP ;  /* 0x0000000000007918 */ /* 0x000fc00000000000 */
[----:B------:R-:W-:-:S00]  /*0960*/  NOP ;  /* 0x0000000000007918 */ /* 0x000fc00000000000 */
[----:B------:R-:W-:-:S00]  /*0970*/  NOP ;  /* 0x0000000000007918 */ /* 0x000fc00000000000 */
.L_x_118:


//--------------------- .text._Z12softmax_rowsPfiii --------------------------
	.section	.text._Z12softmax_rowsPfiii,"ax",@progbits
	.align	128
        .global         _Z12softmax_rowsPfiii
        .type           _Z12softmax_rowsPfiii,@function
        .size           _Z12softmax_rowsPfiii,(.L_x_115 - _Z12softmax_rowsPfiii)
        .other          _Z12softmax_rowsPfiii,@"STO_CUDA_ENTRY STV_DEFAULT"
_Z12softmax_rowsPfiii:
.text._Z12softmax_rowsPfiii:
[----:B------:R-:W-:Y:S01]  /*0000*/  LDC R1, c[0x0][0x37c] ;  /* 0x0000df00ff017b82 */ /* 0x000fe20000000800 */
[----:B------:R-:W0:Y:S07]  /*0010*/  S2R R0, SR_TID.X ;  /* 0x0000000000007919 */ /* 0x000e2e0000002100 */
[----:B------:R-:W0:Y:S01]  /*0020*/  S2UR UR4, SR_CTAID.Z ;  /* 0x00000000000479c3 */ /* 0x000e220000002700 */
[----:B------:R-:W1:Y:S07]  /*0030*/  LDCU UR5, c[0x0][0x390] ;  /* 0x00007200ff0577ac */ /* 0x000e6e0008000800 */
[----:B------:R-:W0:Y:S02]  /*0040*/  LDC R3, c[0x0][0x360] ;  /* 0x0000d800ff037b82 */ /* 0x000e240000000800 */
[----:B0-----:R-:W-:-:S05]  /*0050*/  IMAD R0, R3, UR4, R0 ;  /* 0x0000000403007c24 */ /* 0x001fca000f8e0200 */
[----:B-1----:R-:W-:-:S13]  /*0060*/  ISETP.GE.AND P0, PT, R0, UR5, PT ;  /* 0x0000000500007c0c */ /* 0x002fda000bf06270 */
[----:B------:R-:W-:Y:S05]  /*0070*/  @P0 EXIT ;  /* 0x000000000000094d */ /* 0x000fea0003800000 */
[----:B------:R-:W0:Y:S01]  /*0080*/  S2R R3, SR_CTAID.X ;  /* 0x0000000000037919 */ /* 0x000e220000002500 */
[----:B------:R-:W0:Y:S01]  /*0090*/  S2UR UR4, SR_CTAID.Y ;  /* 0x00000000000479c3 */ /* 0x000e220000002600 */
[----:B------:R-:W1:Y:S01]  /*00a0*/  LDCU.64 UR6, c[0x0][0x380] ;  /* 0x00007000ff0677ac */ /* 0x000e620008000a00 */
[----:B------:R-:W2:Y:S06]  /*00b0*/  LDCU.64 UR8, c[0x0][0x358] ;  /* 0x00006b00ff0877ac */ /* 0x000eac0008000a00 */
[----:B------:R-:W0:Y:S02]  /*00c0*/  LDC R2, c[0x0][0x38c] ;  /* 0x0000e300ff027b82 */ /* 0x000e240000000800 */
[----:B0-----:R-:W-:-:S04]  /*00d0*/  IMAD R3, R3, R2, UR4 ;  /* 0x0000000403037e24 */ /* 0x001fc8000f8e0202 */
[----:B------:R-:W-:-:S04]  /*00e0*/  IMAD R3, R3, UR5, R0 ;  /* 0x0000000503037c24 */ /* 0x000fc8000f8e0200 */
[----:B------:R-:W-:-:S04]  /*00f0*/  IMAD R3, R3, UR5, RZ ;  /* 0x0000000503037c24 */ /* 0x000fc8000f8e02ff */
[----:B------:R-:W-:-:S03]  /*0100*/  IMAD.WIDE R4, R3, 0x4, RZ ;  /* 0x0000000403047825 */ /* 0x000fc600078e02ff */
[----:B-1----:R-:W-:-:S04]  /*0110*/  IADD3 R6, P0, PT, R4, UR6, RZ ;  /* 0x0000000604067c10 */ /* 0x002fc8000ff1e0ff */
[----:B------:R-:W-:-:S05]  /*0120*/  IADD3.X R7, PT, PT, R5, UR7, RZ, P0, !PT ;  /* 0x0000000705077c10 */ /* 0x000fca00087fe4ff */
[----:B--2---:R0:W5:Y:S01]  /*0130*/  LDG.E R0, desc[UR8][R6.64] ;  /* 0x0000000806007981 */ /* 0x004162000c1e1900 */
[----:B------:R-:W-:-:S09]  /*0140*/  UISETP.GE.U32.AND UP0, UPT, UR5, 0x2, UPT ;  /* 0x000000020500788c */ /* 0x000fd2000bf06070 */
[----:B0-----:R-:W-:Y:S05]  /*0150*/  BRA.U !UP0, `(.L_x_6) ;  /* 0x0000000508547547 */ /* 0x001fea000b800000 */
[----:B------:R-:W-:Y:S01]  /*0160*/  UIADD3 UR4, UPT, UPT, UR5, -0x1, URZ ;  /* 0xffffffff05047890 */ /* 0x000fe2000fffe0ff */
[----:B------:R-:W-:Y:S01]  /*0170*/  HFMA2 R9, -RZ, RZ, 0, 5.9604644775390625e-08 ;  /* 0x00000001ff097431 */ /* 0x000fe200000001ff */
[----:B------:R-:W-:Y:S02]  /*0180*/  UIADD3 UR5, UPT, UPT, UR5, -0x2, URZ ;  /* 0xfffffffe05057890 */ /* 0x000fe4000fffe0ff */
[----:B------:R-:W-:Y:S02]  /*0190*/  ULOP3.LUT UR6, UR4, 0xf, URZ, 0xc0, !UPT ;  /* 0x0000000f04067892 */ /* 0x000fe4000f8ec0ff */
[----:B------:R-:W-:-:S09]  /*01a0*/  UISETP.GE.U32.AND UP0, UPT, UR5, 0xf, UPT ;  /* 0x0000000f0500788c */ /* 0x000fd2000bf06070 */
[----:B------:R-:W-:Y:S05]  /*01b0*/  BRA.U !UP0, `(.L_x_7) ;  /* 0x0000000108947547 */ /* 0x000fea000b800000 */
[----:B------:R-:W-:Y:S01]  /*01c0*/  IADD3 R14, P0, PT, R6, 0x20, RZ ;  /* 0x00000020060e7810 */ /* 0x000fe20007f1e0ff */
[----:B------:R-:W-:Y:S01]  /*01d0*/  ULOP3.LUT UR5, UR4, 0xfffffff0, URZ, 0xc0, !UPT ;  /* 0xfffffff004057892 */ /* 0x000fe2000f8ec0ff */
[----:B------:R-:W-:Y:S02]  /*01e0*/  MOV R8, RZ ;  /* 0x000000ff00087202 */ /* 0x000fe40000000f00 */
[----:B------:R-:W-:Y:S01]  /*01f0*/  IADD3.X R3, PT, PT, RZ, R7, RZ, P0, !PT ;  /* 0x00000007ff037210 */ /* 0x000fe200007fe4ff */
[----:B------:R-:W-:-:S12]  /*0200*/  UIADD3 UR5, UPT, UPT, -UR5, URZ, URZ ;  /* 0x000000ff05057290 */ /* 0x000fd8000fffe1ff */
.L_x_8:
[----:B------:R-:W-:-:S05]  /*0210*/  MOV R2, R14 ;  /* 0x0000000e00027202 */ /* 0x000fca0000000f00 */
[----:B------:R-:W2:Y:S04]  /*0220*/  LDG.E R13, desc[UR8][R2.64+-0x1c] ;  /* 0xffffe408020d7981 */ /* 0x000ea8000c1e1900 */
[----:B------:R-:W2:Y:S04]  /*0230*/  LDG.E R14, desc[UR8][R2.64+-0x18] ;  /* 0xffffe808020e7981 */ /* 0x000ea8000c1e1900 */
[----:B------:R-:W3:Y:S04]  /*0240*/  LDG.E R16, desc[UR8][R2.64+-0x14] ;  /* 0xffffec0802107981 */ /* 0x000ee8000c1e1900 */
[----:B------:R-:W3:Y:S04]  /*0250*/  LDG.E R15, desc[UR8][R2.64+-0x10] ;  /* 0xfffff008020f7981 */ /* 0x000ee8000c1e1900 */
[----:B------:R-:W4:Y:S04]  /*0260*/  LDG.E R18, desc[UR8][R2.64+-0xc] ;  /* 0xfffff40802127981 */ /* 0x000f28000c1e1900 */
        /* <DEDUP_REMOVED lines=10> */
[----:B------:R0:W4:Y:S01]  /*0310*/  LDG.E R10, desc[UR8][R2.64+0x20] ;  /* 0x00002008020a7981 */ /* 0x000122000c1e1900 */
[----:B------:R-:W-:Y:S01]  /*0320*/  UIADD3 UR5, UPT, UPT, UR5, 0x10, URZ ;  /* 0x0000001005057890 */ /* 0x000fe2000fffe0ff */
[----:B------:R-:W-:-:S03]  /*0330*/  IADD3 R8, PT, PT, R8, 0x10, RZ ;  /* 0x0000001008087810 */ /* 0x000fc60007ffe0ff */
[----:B------:R-:W-:Y:S01]  /*0340*/  UISETP.NE.AND UP0, UPT, UR5, URZ, UPT ;  /* 0x000000ff0500728c */ /* 0x000fe2000bf05270 */
[----:B--2--5:R-:W-:Y:S02]  /*0350*/  FMNMX3 R13, R0, R13, R14, !PT ;  /* 0x0000000d000d7276 */ /* 0x024fe4000780000e */
[----:B------:R-:W-:-:S04]  /*0360*/  IADD3 R14, P0, PT, R2, 0x40, RZ ;  /* 0x00000040020e7810 */ /* 0x000fc80007f1e0ff */
[----:B0-----:R-:W-:Y:S02]  /*0370*/  IADD3.X R3, PT, PT, RZ, R3, RZ, P0, !PT ;  /* 0x00000003ff037210 */ /* 0x001fe400007fe4ff */
[----:B---3--:R-:W-:-:S04]  /*0380*/  FMNMX3 R13, R13, R16, R15, !PT ;  /* 0x000000100d0d7276 */ /* 0x008fc8000780000f */
[----:B----4-:R-:W-:-:S04]  /*0390*/  FMNMX3 R13, R13, R18, R17, !PT ;  /* 0x000000120d0d7276 */ /* 0x010fc80007800011 */
[----:B------:R-:W-:-:S04]  /*03a0*/  FMNMX3 R13, R13, R20, R19, !PT ;  /* 0x000000140d0d7276 */ /* 0x000fc80007800013 */
[----:B------:R-:W-:-:S04]  /*03b0*/  FMNMX3 R13, R13, R22, R21, !PT ;  /* 0x000000160d0d7276 */ /* 0x000fc80007800015 */
[----:B------:R-:W-:-:S04]  /*03c0*/  FMNMX3 R13, R13, R24, R23, !PT ;  /* 0x000000180d0d7276 */ /* 0x000fc80007800017 */
[----:B------:R-:W-:-:S04]  /*03d0*/  FMNMX3 R9, R13, R12, R9, !PT ;  /* 0x0000000c0d097276 */ /* 0x000fc80007800009 */
[----:B------:R-:W-:Y:S01]  /*03e0*/  FMNMX3 R0, R9, R11, R10, !PT ;  /* 0x0000000b09007276 */ /* 0x000fe2000780000a */
[----:B------:R-:W-:Y:S06]  /*03f0*/  BRA.U UP0, `(.L_x_8) ;  /* 0xfffffffd00847547 */ /* 0x000fec000b83ffff */
[----:B------:R-:W-:-:S07]  /*0400*/  IADD3 R9, PT, PT, R8, 0x1, RZ ;  /* 0x0000000108097810 */ /* 0x000fce0007ffe0ff */
.L_x_7:
[----:B------:R-:W-:-:S09]  /*0410*/  UISETP.NE.AND UP0, UPT, UR6, URZ, UPT ;  /* 0x000000ff0600728c */ /* 0x000fd2000bf05270 */
[----:B------:R-:W-:Y:S05]  /*0420*/  BRA.U !UP0, `(.L_x_6) ;  /* 0x0000000108a07547 */ /* 0x000fea000b800000 */
[----:B------:R-:W-:Y:S02]  /*0430*/  UISETP.GE.U32.AND UP0, UPT, UR6, 0x8, UPT ;  /* 0x000000080600788c */ /* 0x000fe4000bf06070 */
[----:B------:R-:W-:-:S04]  /*0440*/  ULOP3.LUT UR5, UR4, 0x7, URZ, 0xc0, !UPT ;  /* 0x0000000704057892 */ /* 0x000fc8000f8ec0ff */
[----:B------:R-:W-:-:S03]  /*0450*/  UISETP.NE.AND UP1, UPT, UR5, URZ, UPT ;  /* 0x000000ff0500728c */ /* 0x000fc6000bf25270 */
[----:B------:R-:W-:Y:S08]  /*0460*/  BRA.U !UP0, `(.L_x_9) ;  /* 0x0000000108387547 */ /* 0x000ff0000b800000 */
[----:B------:R-:W-:-:S05]  /*0470*/  IMAD.WIDE R2, R9, 0x4, R6 ;  /* 0x0000000409027825 */ /* 0x000fca00078e0206 */
[----:B------:R-:W2:Y:S04]  /*0480*/  LDG.E R11, desc[UR8][R2.64] ;  /* 0x00000008020b7981 */ /* 0x000ea8000c1e1900 */
[----:B------:R-:W2:Y:S04]  /*0490*/  LDG.E R8, desc[UR8][R2.64+0x4] ;  /* 0x0000040802087981 */ /* 0x000ea8000c1e1900 */
[----:B------:R-:W3:Y:S04]  /*04a0*/  LDG.E R13, desc[UR8][R2.64+0x8] ;  /* 0x00000808020d7981 */ /* 0x000ee8000c1e1900 */
[----:B------:R-:W3:Y:S04]  /*04b0*/  LDG.E R10, desc[UR8][R2.64+0xc] ;  /* 0x00000c08020a7981 */ /* 0x000ee8000c1e1900 */
[----:B------:R-:W4:Y:S04]  /*04c0*/  LDG.E R15, desc[UR8][R2.64+0x10] ;  /* 0x00001008020f7981 */ /* 0x000f28000c1e1900 */
[----:B------:R-:W4:Y:S04]  /*04d0*/  LDG.E R12, desc[UR8][R2.64+0x14] ;  /* 0x00001408020c7981 */ /* 0x000f28000c1e1900 */
[----:B------:R-:W4:Y:S04]  /*04e0*/  LDG.E R17, desc[UR8][R2.64+0x18] ;  /* 0x0000180802117981 */ /* 0x000f28000c1e1900 */
[----:B------:R-:W4:Y:S01]  /*04f0*/  LDG.E R14, desc[UR8][R2.64+0x1c] ;  /* 0x00001c08020e7981 */ /* 0x000f22000c1e1900 */
[----:B------:R-:W-:-:S02]  /*0500*/  IADD3 R9, PT, PT, R9, 0x8, RZ ;  /* 0x0000000809097810 */ /* 0x000fc40007ffe0ff */
[----:B--2--5:R-:W-:-:S04]  /*0510*/  FMNMX3 R8, R0, R11, R8, !PT ;  /* 0x0000000b00087276 */ /* 0x024fc80007800008 */
[----:B---3--:R-:W-:-:S04]  /*0520*/  FMNMX3 R8, R8, R13, R10, !PT ;  /* 0x0000000d08087276 */ /* 0x008fc8000780000a */
[----:B----4-:R-:W-:-:S04]  /*0530*/  FMNMX3 R8, R8, R15, R12, !PT ;  /* 0x0000000f08087276 */ /* 0x010fc8000780000c */
[----:B------:R-:W-:-:S07]  /*0540*/  FMNMX3 R0, R8, R17, R14, !PT ;  /* 0x0000001108007276 */ /* 0x000fce000780000e */
.L_x_9:
        /* <DEDUP_REMOVED lines=9> */
[----:B------:R-:W3:Y:S01]  /*05e0*/  LDG.E R10, desc[UR8][R2.64+0xc] ;  /* 0x00000c08020a7981 */ /* 0x000ee2000c1e1900 */
[----:B------:R-:W-:-:S02]  /*05f0*/  IADD3 R9, PT, PT, R9, 0x4, RZ ;  /* 0x0000000409097810 */ /* 0x000fc40007ffe0ff */
[----:B--2--5:R-:W-:-:S04]  /*0600*/  FMNMX3 R0, R0, R11, R8, !PT ;  /* 0x0000000b00007276 */ /* 0x024fc80007800008 */
[----:B---3--:R-:W-:-:S07]  /*0610*/  FMNMX3 R0, R0, R13, R10, !PT ;  /* 0x0000000d00007276 */ /* 0x008fce000780000a */
.L_x_10:
[----:B------:R-:W-:Y:S05]  /*0620*/  BRA.U !UP1, `(.L_x_6) ;  /* 0x0000000109207547 */ /* 0x000fea000b800000 */
[----:B------:R-:W-:-:S12]  /*0630*/  UIADD3 UR4, UPT, UPT, -UR4, URZ, URZ ;  /* 0x000000ff04047290 */ /* 0x000fd8000fffe1ff */
.L_x_11:
[----:B------:R-:W-:-:S06]  /*0640*/  IMAD.WIDE R2, R9, 0x4, R6 ;  /* 0x0000000409027825 */ /* 0x000fcc00078e0206 */
[----:B------:R-:W2:Y:S01]  /*0650*/  LDG.E R3, desc[UR8][R2.64] ;  /* 0x0000000802037981 */ /* 0x000ea2000c1e1900 */
[----:B------:R-:W-:Y:S01]  /*0660*/  UIADD3 UR4, UPT, UPT, UR4, 0x1, URZ ;  /* 0x0000000104047890 */ /* 0x000fe2000fffe0ff */
[----:B------:R-:W-:-:S03]  /*0670*/  IADD3 R9, PT, PT, R9, 0x1, RZ ;  /* 0x0000000109097810 */ /* 0x000fc60007ffe0ff */
[----:B------:R-:W-:Y:S01]  /*0680*/  UISETP.NE.AND UP0, UPT, UR4, URZ, UPT ;  /* 0x000000ff0400728c */ /* 0x000fe2000bf05270 */
[----:B--2--5:R-:W-:-:S08]  /*0690*/  FMNMX R0, R3, R0, !PT ;  /* 0x0000000003007209 */ /* 0x024fd00007800000 */
[----:B------:R-:W-:Y:S05]  /*06a0*/  BRA.U UP0, `(.L_x_11) ;  /* 0xfffffffd00e47547 */ /* 0x000fea000b83ffff */
.L_x_6:
[----:B------:R-:W0:Y:S01]  /*06b0*/  LDCU UR4, c[0x0][0x390] ;  /* 0x00007200ff0477ac */ /* 0x000e220008000800 */
[----:B------:R-:W-:Y:S01]  /*06c0*/  HFMA2 R3, -RZ, RZ, 0, 0 ;  /* 0x00000000ff037431 */ /* 0x000fe200000001ff */
[----:B------:R-:W-:Y:S01]  /*06d0*/  MOV R11, RZ ;  /* 0x000000ff000b7202 */ /* 0x000fe20000000f00 */
[----:B0-----:R-:W-:Y:S02]  /*06e0*/  UISETP.GE.U32.AND UP1, UPT, UR4, 0x8, UPT ;  /* 0x000000080400788c */ /* 0x001fe4000bf26070 */
[----:B------:R-:W-:-:S04]  /*06f0*/  ULOP3.LUT UR5, UR4, 0x7, URZ, 0xc0, !UPT ;  /* 0x0000000704057892 */ /* 0x000fc8000f8ec0ff */
[----:B------:R-:W-:-:S03]  /*0700*/  UISETP.NE.AND UP0, UPT, UR5, URZ, UPT ;  /* 0x000000ff0500728c */ /* 0x000fc6000bf05270 */
[----:B------:R-:W-:Y:S08]  /*0710*/  BRA.U !UP1, `(.L_x_12) ;  /* 0x0000000509bc7547 */ /* 0x000ff0000b800000 */
[----:B------:R-:W-:Y:S01]  /*0720*/  ULOP3.LUT UR4, UR4, 0x7ffffff8, URZ, 0xc0, !UPT ;  /* 0x7ffffff804047892 */ /* 0x000fe2000f8ec0ff */
[----:B------:R-:W-:Y:S02]  /*0730*/  IADD3 R2, P0, PT, R6, 0x10, RZ ;  /* 0x0000001006027810 */ /* 0x000fe40007f1e0ff */
[----:B------:R-:W-:Y:S01]  /*0740*/  MOV R3, RZ ;  /* 0x000000ff00037202 */ /* 0x000fe20000000f00 */
[----:B------:R-:W-:Y:S01]  /*0750*/  UIADD3 UR6, UPT, UPT, -UR4, URZ, URZ ;  /* 0x000000ff04067290 */ /* 0x000fe2000fffe1ff */
[----:B------:R-:W-:Y:S02]  /*0760*/  IADD3.X R17, PT, PT, RZ, R7, RZ, P0, !PT ;  /* 0x00000007ff117210 */ /* 0x000fe400007fe4ff */
[----:B------:R-:W-:-:S09]  /*0770*/  MOV R11, UR4 ;  /* 0x00000004000b7c02 */ /* 0x000fd20008000f00 */
.L_x_13:
[----:B---3--:R-:W-:Y:S02]  /*0780*/  MOV R8, R2 ;  /* 0x0000000200087202 */ /* 0x008fe40000000f00 */
[----:B------:R-:W-:-:S05]  /*0790*/  MOV R9, R17 ;  /* 0x0000001100097202 */ /* 0x000fca0000000f00 */
[----:B------:R-:W2:Y:S04]  /*07a0*/  LDG.E R25, desc[UR8][R8.64+-0x10] ;  /* 0xfffff00808197981 */ /* 0x000ea8000c1e1900 */
[----:B------:R-:W3:Y:S04]  /*07b0*/  LDG.E R29, desc[UR8][R8.64+-0xc] ;  /* 0xfffff408081d7981 */ /* 0x000ee8000c1e1900 */
[----:B------:R-:W4:Y:S04]  /*07c0*/  LDG.E R17, desc[UR8][R8.64+-0x8] ;  /* 0xfffff80808117981 */ /* 0x000f28000c1e1900 */
[----:B------:R-:W4:Y:S04]  /*07d0*/  LDG.E R15, desc[UR8][R8.64+-0x4] ;  /* 0xfffffc08080f7981 */ /* 0x000f28000c1e1900 */
[----:B------:R-:W4:Y:S04]  /*07e0*/  LDG.E R23, desc[UR8][R8.64] ;  /* 0x0000000808177981 */ /* 0x000f28000c1e1900 */
[----:B------:R-:W4:Y:S04]  /*07f0*/  LDG.E R21, desc[UR8][R8.64+0x4] ;  /* 0x0000040808157981 */ /* 0x000f28000c1e1900 */
[----:B------:R-:W4:Y:S04]  /*0800*/  LDG.E R19, desc[UR8][R8.64+0x8] ;  /* 0x0000080808137981 */ /* 0x000f28000c1e1900 */
[----:B------:R-:W4:Y:S01]  /*0810*/  LDG.E R13, desc[UR8][R8.64+0xc] ;  /* 0x00000c08080d7981 */ /* 0x000f22000c1e1900 */
[----:B------:R-:W-:Y:S01]  /*0820*/  HFMA2 R2, -RZ, RZ, 0.96630859375, -0.0022525787353515625 ;  /* 0x3bbb989dff027431 */ /* 0x000fe200000001ff */
[----:B------:R-:W-:Y:S01]  /*0830*/  MOV R10, 0x437c0000 ;  /* 0x437c0000000a7802 */ /* 0x000fe20000000f00 */
[----:B------:R-:W-:-:S04]  /*0840*/  UIADD3 UR6, UPT, UPT, UR6, 0x8, URZ ;  /* 0x0000000806067890 */ /* 0x000fc8000fffe0ff */
[----:B------:R-:W-:Y:S01]  /*0850*/  UISETP.NE.AND UP1, UPT, UR6, URZ, UPT ;  /* 0x000000ff0600728c */ /* 0x000fe2000bf25270 */
[----:B--2--5:R-:W-:-:S04]  /*0860*/  FADD R25, R25, -R0 ;  /* 0x8000000019197221 */ /* 0x024fc80000000000 */
[----:B------:R-:W-:Y:S01]  /*0870*/  FFMA.SAT R27, R25, R2, 0.5 ;  /* 0x3f000000191b7423 */ /* 0x000fe20000002002 */
[----:B---3--:R-:W-:-:S03]  /*0880*/  FADD R29, R29, -R0 ;  /* 0x800000001d1d7221 */ /* 0x008fc60000000000 */
[----:B------:R-:W-:Y:S01]  /*0890*/  FFMA.RM R12, R27, R10, 12582913 ;  /* 0x4b4000011b0c7423 */ /* 0x000fe2000000400a */
[----:B------:R-:W-:-:S03]  /*08a0*/  FFMA.SAT R27, R29, R2, 0.5 ;  /* 0x3f0000001d1b7423 */ /* 0x000fc60000002002 */
[C---:B------:R-:W-:Y:S01]  /*08b0*/  FADD R16, R12.reuse, -12583039 ;  /* 0xcb40007f0c107421 */ /* 0x040fe20000000000 */
[----:B------:R-:W-:Y:S01]  /*08c0*/  FFMA.RM R14, R27, R10, 12582913 ;  /* 0x4b4000011b0e7423 */ /* 0x000fe2000000400a */
[----:B----4-:R-:W-:Y:S01]  /*08d0*/  FADD R27, R17, -R0 ;  /* 0x80000000111b7221 */ /* 0x010fe20000000000 */
[----:B------:R-:W-:Y:S01]  /*08e0*/  SHF.L.U32 R17, R12, 0x17, RZ ;  /* 0x000000170c117819 */ /* 0x000fe200000006ff */
[----:B------:R-:W-:Y:S01]  /*08f0*/  FFMA R16, R25, 1.4426950216293334961, -R16 ;  /* 0x3fb8aa3b19107823 */ /* 0x000fe20000000810 */
[----:B------:R-:W-:Y:S01]  /*0900*/  FADD R18, R14, -12583039 ;  /* 0xcb40007f0e127421 */ /* 0x000fe20000000000 */
[----:B------:R-:W-:Y:S02]  /*0910*/  FADD R23, R23, -R0 ;  /* 0x8000000017177221 */ /* 0x000fe40000000000 */
[----:B------:R-:W-:Y:S01]  /*0920*/  FFMA R16, R25, 1.925963033500011079e-08, R16 ;  /* 0x32a5706019107823 */ /* 0x000fe20000000010 */
[----:B------:R-:W-:Y:S01]  /*0930*/  FFMA R18, R29, 1.4426950216293334961, -R18 ;  /* 0x3fb8aa3b1d127823 */ /* 0x000fe20000000812 */
[----:B------:R-:W-:-:S03]  /*0940*/  FFMA.SAT R25, R27, R2, 0.5 ;  /* 0x3f0000001b197423 */ /* 0x000fc60000002002 */
[----:B------:R-:W-:Y:S01]  /*0950*/  FFMA R18, R29, 1.925963033500011079e-08, R18 ;  /* 0x32a570601d127823 */ /* 0x000fe20000000012 */
[----:B------:R-:W0:Y:S01]  /*0960*/  MUFU.EX2 R16, R16 ;  /* 0x0000001000107308 */ /* 0x000e220000000800 */
[----:B------:R-:W-:Y:S01]  /*0970*/  FFMA.RM R12, R25, R10, 12582913 ;  /* 0x4b400001190c7423 */ /* 0x000fe2000000400a */
[----:B------:R-:W-:Y:S01]  /*0980*/  FADD R25, R15, -R0 ;  /* 0x800000000f197221 */ /* 0x000fe20000000000 */
[----:B------:R-:W-:Y:S02]  /*0990*/  SHF.L.U32 R29, R14, 0x17, RZ ;  /* 0x000000170e1d7819 */ /* 0x000fe400000006ff */
[----:B------:R-:W-:-:S03]  /*09a0*/  FADD R14, R12, -12583039 ;  /* 0xcb40007f0c0e7421 */ /* 0x000fc60000000000 */
[----:B------:R-:W1:Y:S01]  /*09b0*/  MUFU.EX2 R18, R18 ;  /* 0x0000001200127308 */ /* 0x000e620000000800 */
[----:B------:R-:W-:-:S04]  /*09c0*/  FFMA R20, R27, 1.4426950216293334961, -R14 ;  /* 0x3fb8aa3b1b147823 */ /* 0x000fc8000000080e */
[----:B------:R-:W-:Y:S01]  /*09d0*/  FFMA R20, R27, 1.925963033500011079e-08, R20 ;  /* 0x32a570601b147823 */ /* 0x000fe20000000014 */
[----:B------:R-:W-:Y:S01]  /*09e0*/  FFMA.SAT R27, R23, R2, 0.5 ;  /* 0x3f000000171b7423 */ /* 0x000fe20000002002 */
[----:B0-----:R-:W-:Y:S01]  /*09f0*/  FMUL R15, R17, R16 ;  /* 0x00000010110f7220 */ /* 0x001fe20000400000 */
[----:B------:R-:W-:-:S03]  /*0a00*/  FFMA.SAT R16, R25, R2, 0.5 ;  /* 0x3f00000019107423 */ /* 0x000fc60000002002 */
[----:B------:R-:W-:Y:S01]  /*0a10*/  MUFU.EX2 R20, R20 ;  /* 0x0000001400147308 */ /* 0x000fe20000000800 */
[----:B------:R-:W-:Y:S01]  /*0a20*/  FFMA.RM R14, R16, R10, 12582913 ;  /* 0x4b400001100e7423 */ /* 0x000fe2000000400a */
[----:B------:R-:W-:Y:S01]  /*0a30*/  STG.E desc[UR8][R8.64+-0x10], R15 ;  /* 0xfffff00f08007986 */ /* 0x000fe2000c101908 */
[----:B-1----:R-:W-:Y:S02]  /*0a40*/  FMUL R17, R29, R18 ;  /* 0x000000121d117220 */ /* 0x002fe40000400000 */
[C---:B------:R-:W-:Y:S01]  /*0a50*/  FADD R16, R14.reuse, -12583039 ;  /* 0xcb40007f0e107421 */ /* 0x040fe20000000000 */
[----:B------:R-:W-:-:S03]  /*0a60*/  SHF.L.U32 R14, R14, 0x17, RZ ;  /* 0x000000170e0e7819 */ /* 0x000fc600000006ff */
[----:B------:R-:W-:Y:S01]  /*0a70*/  FFMA R18, R25, 1.4426950216293334961, -R16 ;  /* 0x3fb8aa3b19127823 */ /* 0x000fe20000000810 */
[----:B------:R-:W-:Y:S01]  /*0a80*/  FFMA.RM R16, R27, R10, 12582913 ;  /* 0x4b4000011b107423 */ /* 0x000fe2000000400a */
[----:B------:R-:W-:Y:S01]  /*0a90*/  FADD R27, R21, -R0 ;  /* 0x80000000151b7221 */ /* 0x000fe20000000000 */
[----:B------:R0:W-:Y:S01]  /*0aa0*/  STG.E desc[UR8][R8.64+-0xc], R17 ;  /* 0xfffff41108007986 */ /* 0x0001e2000c101908 */
[----:B------:R-:W-:Y:S01]  /*0ab0*/  FFMA R21, R25, 1.925963033500011079e-08, R18 ;  /* 0x32a5706019157823 */ /* 0x000fe20000000012 */
[C---:B------:R-:W-:Y:S01]  /*0ac0*/  FADD R18, R16.reuse, -12583039 ;  /* 0xcb40007f10127421 */ /* 0x040fe20000000000 */
[----:B------:R-:W-:Y:S01]  /*0ad0*/  FFMA.SAT R25, R27, R2, 0.5 ;  /* 0x3f0000001b197423 */ /* 0x000fe20000002002 */
[----:B------:R-:W-:Y:S02]  /*0ae0*/  SHF.L.U32 R16, R16, 0x17, RZ ;  /* 0x0000001710107819 */ /* 0x000fe400000006ff */
[----:B------:R-:W-:Y:S01]  /*0af0*/  FFMA R22, R23, 1.4426950216293334961, -R18 ;  /* 0x3fb8aa3b17167823 */ /* 0x000fe20000000812 */
[----:B------:R-:W-:Y:S01]  /*0b00*/  FFMA.RM R18, R25, R10, 12582913 ;  /* 0x4b40000119127423 */ /* 0x000fe2000000400a */
[----:B------:R-:W-:Y:S01]  /*0b10*/  FADD R25, R19, -R0 ;  /* 0x8000000013197221 */ /* 0x000fe20000000000 */
[----:B------:R-:W1:Y:S01]  /*0b20*/  MUFU.EX2 R21, R21 ;  /* 0x0000001500157308 */ /* 0x000e620000000800 */
[----:B------:R-:W-:Y:S01]  /*0b30*/  FFMA R23, R23, 1.925963033500011079e-08, R22 ;  /* 0x32a5706017177823 */ /* 0x000fe20000000016 */
[----:B------:R-:W-:Y:S01]  /*0b40*/  FADD R22, R18, -12583039 ;  /* 0xcb40007f12167421 */ /* 0x000fe20000000000 */
[----:B------:R-:W-:-:S03]  /*0b50*/  FFMA.SAT R19, R25, R2, 0.5 ;  /* 0x3f00000019137423 */ /* 0x000fc60000002002 */
[----:B------:R-:W-:Y:S01]  /*0b60*/  FFMA R22, R27, 1.4426950216293334961, -R22 ;  /* 0x3fb8aa3b1b167823 */ /* 0x000fe20000000816 */
[----:B------:R-:W-:-:S03]  /*0b70*/  FFMA.RM R19, R19, R10, 12582913 ;  /* 0x4b40000113137423 */ /* 0x000fc6000000400a */
[----:B------:R-:W-:Y:S01]  /*0b80*/  FFMA R27, R27, 1.925963033500011079e-08, R22 ;  /* 0x32a570601b1b7823 */ /* 0x000fe20000000016 */
[C---:B------:R-:W-:Y:S01]  /*0b90*/  FADD R22, R19.reuse, -12583039 ;  /* 0xcb40007f13167421 */ /* 0x040fe20000000000 */
[----:B------:R-:W-:-:S03]  /*0ba0*/  SHF.L.U32 R19, R19, 0x17, RZ ;  /* 0x0000001713137819 */ /* 0x000fc600000006ff */
[----:B------:R-:W-:Y:S01]  /*0bb0*/  FFMA R22, R25, 1.4426950216293334961, -R22 ;  /* 0x3fb8aa3b19167823 */ /* 0x000fe20000000816 */
[----:B-1----:R-:W-:-:S03]  /*0bc0*/  FMUL R21, R14, R21 ;  /* 0x000000150e157220 */ /* 0x002fc60000400000 */
[----:B------:R-:W-:Y:S01]  /*0bd0*/  FFMA R22, R25, 1.925963033500011079e-08, R22 ;  /* 0x32a5706019167823 */ /* 0x000fe20000000016 */
[----:B------:R-:W-:Y:S02]  /*0be0*/  FADD R25, R13, -R0 ;  /* 0x800000000d197221 */ /* 0x000fe40000000000 */
[----:B------:R1:W2:Y:S01]  /*0bf0*/  MUFU.EX2 R13, R23 ;  /* 0x00000017000d7308 */ /* 0x0002a20000000800 */
[----:B------:R3:W-:Y:S01]  /*0c00*/  STG.E desc[UR8][R8.64+-0x4], R21 ;  /* 0xfffffc1508007986 */ /* 0x0007e2000c101908 */
[----:B------:R-:W-:-:S04]  /*0c10*/  FFMA.SAT R29, R25, R2, 0.5 ;  /* 0x3f000000191d7423 */ /* 0x000fc80000002002 */
[----:B------:R-:W-:Y:S01]  /*0c20*/  FFMA.RM R10, R29, R10, 12582913 ;  /* 0x4b4000011d0a7423 */ /* 0x000fe2000000400a */
[----:B------:R-:W-:Y:S01]  /*0c30*/  SHF.L.U32 R29, R12, 0x17, RZ ;  /* 0x000000170c1d7819 */ /* 0x000fe200000006ff */
[----:B------:R-:W-:Y:S01]  /*0c40*/  FADD R12, R15, R3 ;  /* 0x000000030f0c7221 */ /* 0x000fe20000000000 */
[----:B------:R-:W4:Y:S01]  /*0c50*/  MUFU.EX2 R2, R27 ;  /* 0x0000001b00027308 */ /* 0x000f220000000800 */
[----:B------:R-:W-:Y:S01]  /*0c60*/  FADD R24, R10, -12583039 ;  /* 0xcb40007f0a187421 */ /* 0x000fe20000000000 */
[----:B-1----:R-:W-:Y:S01]  /*0c70*/  SHF.L.U32 R23, R18, 0x17, RZ ;  /* 0x0000001712177819 */ /* 0x002fe200000006ff */
[----:B------:R-:W-:Y:S01]  /*0c80*/  FMUL R29, R29, R20 ;  /* 0x000000141d1d7220 */ /* 0x000fe20000400000 */
[----:B------:R-:W-:Y:S01]  /*0c90*/  SHF.L.U32 R10, R10, 0x17, RZ ;  /* 0x000000170a0a7819 */ /* 0x000fe200000006ff */
[C---:B------:R-:W-:Y:S01]  /*0ca0*/  FFMA R24, R25.reuse, 1.4426950216293334961, -R24 ;  /* 0x3fb8aa3b19187823 */ /* 0x040fe20000000818 */
[----:B------:R-:W-:Y:S02]  /*0cb0*/  FADD R12, R12, R17 ;  /* 0x000000110c0c7221 */ /* 0x000fe40000000000 */
[----:B------:R-:W1:Y:S01]  /*0cc0*/  MUFU.EX2 R22, R22 ;  /* 0x0000001600167308 */ /* 0x000e620000000800 */
[----:B------:R-:W-:Y:S01]  /*0cd0*/  FFMA R24, R25, 1.925963033500011079e-08, R24 ;  /* 0x32a5706019187823 */ /* 0x000fe20000000018 */
[----:B--2---:R-:W-:Y:S01]  /*0ce0*/  FMUL R13, R16, R13 ;  /* 0x0000000d100d7220 */ /* 0x004fe20000400000 */
[----:B------:R3:W-:Y:S01]  /*0cf0*/  STG.E desc[UR8][R8.64+-0x8], R29 ;  /* 0xfffff81d08007986 */ /* 0x0007e2000c101908 */
[----:B------:R-:W-:-:S03]  /*0d00*/  FADD R12, R12, R29 ;  /* 0x0000001d0c0c7221 */ /* 0x000fc60000000000 */
[----:B------:R3:W-:Y:S01]  /*0d10*/  STG.E desc[UR8][R8.64], R13 ;  /* 0x0000000d08007986 */ /* 0x0007e2000c101908 */
[----:B------:R-:W2:Y:S01]  /*0d20*/  MUFU.EX2 R3, R24 ;  /* 0x0000001800037308 */ /* 0x000ea20000000800 */
[----:B----4-:R-:W-:Y:S01]  /*0d30*/  FMUL R23, R23, R2 ;  /* 0x0000000217177220 */ /* 0x010fe20000400000 */
[----:B------:R-:W-:Y:S01]  /*0d40*/  FADD R12, R12, R21 ;  /* 0x000000150c0c7221 */ /* 0x000fe20000000000 */
[----:B------:R-:W-:-:S03]  /*0d50*/  IADD3 R2, P0, PT, R8, 0x20, RZ ;  /* 0x0000002008027810 */ /* 0x000fc60007f1e0ff */
[----:B------:R3:W-:Y:S01]  /*0d60*/  STG.E desc[UR8][R8.64+0x4], R23 ;  /* 0x0000041708007986 */ /* 0x0007e2000c101908 */
[----:B------:R-:W-:Y:S01]  /*0d70*/  FADD R12, R12, R13 ;  /* 0x0000000d0c0c7221 */ /* 0x000fe20000000000 */
[----:B0-----:R-:W-:Y:S01]  /*0d80*/  IADD3.X R17, PT, PT, RZ, R9, RZ, P0, !PT ;  /* 0x00000009ff117210 */ /* 0x001fe200007fe4ff */
[----:B-1----:R-:W-:Y:S02]  /*0d90*/  FMUL R19, R19, R22 ;  /* 0x0000001613137220 */ /* 0x002fe40000400000 */
[----:B------:R-:W-:-:S03]  /*0da0*/  FADD R12, R12, R23 ;  /* 0x000000170c0c7221 */ /* 0x000fc60000000000 */
[----:B------:R3:W-:Y:S01]  /*0db0*/  STG.E desc[UR8][R8.64+0x8], R19 ;  /* 0x0000081308007986 */ /* 0x0007e2000c101908 */
[----:B------:R-:W-:Y:S01]  /*0dc0*/  FADD R12, R12, R19 ;  /* 0x000000130c0c7221 */ /* 0x000fe20000000000 */
[----:B--2---:R-:W-:-:S04]  /*0dd0*/  FMUL R15, R10, R3 ;  /* 0x000000030a0f7220 */ /* 0x004fc80000400000 */
[----:B------:R-:W-:Y:S01]  /*0de0*/  FADD R3, R12, R15 ;  /* 0x0000000f0c037221 */ /* 0x000fe20000000000 */
[----:B------:R3:W-:Y:S01]  /*0df0*/  STG.E desc[UR8][R8.64+0xc], R15 ;  /* 0x00000c0f08007986 */ /* 0x0007e2000c101908 */
[----:B------:R-:W-:Y:S05]  /*0e00*/  BRA.U UP1, `(.L_x_13) ;  /* 0xfffffff9015c7547 */ /* 0x000fea000b83ffff */
.L_x_12:
[----:B------:R-:W-:Y:S05]  /*0e10*/  BRA.U !UP0, `(.L_x_14) ;  /* 0x0000000508a87547 */ /* 0x000fea000b800000 */
[----:B------:R-:W0:Y:S01]  /*0e20*/  LDCU UR4, c[0x0][0x390] ;  /* 0x00007200ff0477ac */ /* 0x000e220008000800 */
[----:B------:R-:W-:Y:S02]  /*0e30*/  UISETP.GE.U32.AND UP0, UPT, UR5, 0x4, UPT ;  /* 0x000000040500788c */ /* 0x000fe4000bf06070 */
[----:B0-----:R-:W-:-:S04]  /*0e40*/  ULOP3.LUT UR6, UR4, 0x3, URZ, 0xc0, !UPT ;  /* 0x0000000304067892 */ /* 0x001fc8000f8ec0ff */
[----:B------:R-:W-:-:S03]  /*0e50*/  UISETP.NE.AND UP1, UPT, UR6, URZ, UPT ;  /* 0x000000ff0600728c */ /* 0x000fc6000bf25270 */
[----:B------:R-:W-:Y:S08]  /*0e60*/  BRA.U !UP0, `(.L_x_15) ;  /* 0x0000000108d07547 */ /* 0x000ff0000b800000 */
[----:B---3--:R-:W-:-:S05]  /*0e70*/  IMAD.WIDE.U32 R8, R11, 0x4, R6 ;  /* 0x000000040b087825 */ /* 0x008fca00078e0006 */
[----:B------:R-:W2:Y:S04]  /*0e80*/  LDG.E R13, desc[UR8][R8.64] ;  /* 0x00000008080d7981 */ /* 0x000ea8000c1e1900 */
[----:B------:R-:W3:Y:S04]  /*0e90*/  LDG.E R15, desc[UR8][R8.64+0x4] ;  /* 0x00000408080f7981 */ /* 0x000ee8000c1e1900 */
[----:B------:R-:W4:Y:S04]  /*0ea0*/  LDG.E R21, desc[UR8][R8.64+0x8] ;  /* 0x0000080808157981 */ /* 0x000f28000c1e1900 */
[----:B------:R-:W4:Y:S01]  /*0eb0*/  LDG.E R23, desc[UR8][R8.64+0xc] ;  /* 0x00000c0808177981 */ /* 0x000f22000c1e1900 */
[----:B------:R-:W-:Y:S01]  /*0ec0*/  HFMA2 R10, -RZ, RZ, 0.96630859375, -0.0022525787353515625 ;  /* 0x3bbb989dff0a7431 */ /* 0x000fe200000001ff */
[----:B------:R-:W-:-:S02]  /*0ed0*/  MOV R2, 0x437c0000 ;  /* 0x437c000000027802 */ /* 0x000fc40000000f00 */
[----:B------:R-:W-:Y:S01]  /*0ee0*/  IADD3 R11, PT, PT, R11, 0x4, RZ ;  /* 0x000000040b0b7810 */ /* 0x000fe20007ffe0ff */
[----:B--2--5:R-:W-:-:S04]  /*0ef0*/  FADD R17, R13, -R0 ;  /* 0x800000000d117221 */ /* 0x024fc80000000000 */
[----:B------:R-:W-:Y:S01]  /*0f00*/  FFMA.SAT R13, R17, R10, 0.5 ;  /* 0x3f000000110d7423 */ /* 0x000fe2000000200a */
[----:B---3--:R-:W-:-:S03]  /*0f10*/  FADD R15, R15, -R0 ;  /* 0x800000000f0f7221 */ /* 0x008fc60000000000 */
[----:B------:R-:W-:Y:S01]  /*0f20*/  FFMA.RM R12, R13, R2, 12582913 ;  /* 0x4b4000010d0c7423 */ /* 0x000fe20000004002 */
[----:B------:R-:W-:Y:S01]  /*0f30*/  FFMA.SAT R19, R15, R10, 0.5 ;  /* 0x3f0000000f137423 */ /* 0x000fe2000000200a */
[--C-:B----4-:R-:W-:Y:S02]  /*0f40*/  FADD R13, R21, -R0.reuse ;  /* 0x80000000150d7221 */ /* 0x110fe40000000000 */
[----:B------:R-:W-:Y:S01]  /*0f50*/  FADD R16, R12, -12583039 ;  /* 0xcb40007f0c107421 */ /* 0x000fe20000000000 */
[----:B------:R-:W-:Y:S01]  /*0f60*/  FFMA.RM R14, R19, R2, 12582913 ;  /* 0x4b400001130e7423 */ /* 0x000fe20000004002 */
[----:B------:R-:W-:Y:S01]  /*0f70*/  FFMA.SAT R21, R13, R10, 0.5 ;  /* 0x3f0000000d157423 */ /* 0x000fe2000000200a */
[----:B------:R-:W-:Y:S01]  /*0f80*/  FADD R19, R23, -R0 ;  /* 0x8000000017137221 */ /* 0x000fe20000000000 */
[----:B------:R-:W-:Y:S01]  /*0f90*/  FFMA R16, R17, 1.4426950216293334961, -R16 ;  /* 0x3fb8aa3b11107823 */ /* 0x000fe20000000810 */
[----:B------:R-:W-:Y:S01]  /*0fa0*/  FADD R18, R14, -12583039 ;  /* 0xcb40007f0e127421 */ /* 0x000fe20000000000 */
[----:B------:R-:W-:-:S02]  /*0fb0*/  SHF.L.U32 R12, R12, 0x17, RZ ;  /* 0x000000170c0c7819 */ /* 0x000fc400000006ff */
[----:B------:R-:W-:Y:S01]  /*0fc0*/  FFMA R17, R17, 1.925963033500011079e-08, R16 ;  /* 0x32a5706011117823 */ /* 0x000fe20000000010 */
[----:B------:R-:W-:Y:S01]  /*0fd0*/  FFMA.RM R16, R21, R2, 12582913 ;  /* 0x4b40000115107423 */ /* 0x000fe20000004002 */
[----:B------:R-:W-:Y:S01]  /*0fe0*/  FFMA.SAT R21, R19, R10, 0.5 ;  /* 0x3f00000013157423 */ /* 0x000fe2000000200a */
[----:B------:R-:W-:Y:S01]  /*0ff0*/  FFMA R18, R15, 1.4426950216293334961, -R18 ;  /* 0x3fb8aa3b0f127823 */ /* 0x000fe20000000812 */
[----:B------:R-:W-:Y:S01]  /*1000*/  SHF.L.U32 R14, R14, 0x17, RZ ;  /* 0x000000170e0e7819 */ /* 0x000fe200000006ff */
[C---:B------:R-:W-:Y:S01]  /*1010*/  FADD R10, R16.reuse, -12583039 ;  /* 0xcb40007f100a7421 */ /* 0x040fe20000000000 */
[----:B------:R-:W-:Y:S01]  /*1020*/  FFMA.RM R21, R21, R2, 12582913 ;  /* 0x4b40000115157423 */ /* 0x000fe20000004002 */
[----:B------:R-:W-:Y:S01]  /*1030*/  FFMA R18, R15, 1.925963033500011079e-08, R18 ;  /* 0x32a570600f127823 */ /* 0x000fe20000000012 */
[----:B------:R-:W0:Y:S01]  /*1040*/  MUFU.EX2 R17, R17 ;  /* 0x0000001100117308 */ /* 0x000e220000000800 */
[----:B------:R-:W-:Y:S01]  /*1050*/  FFMA R10, R13, 1.4426950216293334961, -R10 ;  /* 0x3fb8aa3b0d0a7823 */ /* 0x000fe2000000080a */
[----:B------:R-:W-:Y:S01]  /*1060*/  FADD R2, R21, -12583039 ;  /* 0xcb40007f15027421 */ /* 0x000fe20000000000 */
[----:B------:R-:W-:-:S02]  /*1070*/  SHF.L.U32 R16, R16, 0x17, RZ ;  /* 0x0000001710107819 */ /* 0x000fc400000006ff */
[----:B------:R-:W-:Y:S01]  /*1080*/  FFMA R10, R13, 1.925963033500011079e-08, R10 ;  /* 0x32a570600d0a7823 */ /* 0x000fe2000000000a */
[----:B------:R-:W-:Y:S01]  /*1090*/  FFMA R2, R19, 1.4426950216293334961, -R2 ;  /* 0x3fb8aa3b13027823 */ /* 0x000fe20000000802 */
[----:B------:R-:W-:Y:S01]  /*10a0*/  SHF.L.U32 R21, R21, 0x17, RZ ;  /* 0x0000001715157819 */ /* 0x000fe200000006ff */
[----:B------:R-:W1:Y:S02]  /*10b0*/  MUFU.EX2 R15, R18 ;  /* 0x00000012000f7308 */ /* 0x000e640000000800 */
[----:B------:R-:W-:-:S06]  /*10c0*/  FFMA R2, R19, 1.925963033500011079e-08, R2 ;  /* 0x32a5706013027823 */ /* 0x000fcc0000000002 */
[----:B------:R-:W2:Y:S01]  /*10d0*/  MUFU.EX2 R13, R10 ;  /* 0x0000000a000d7308 */ /* 0x000ea20000000800 */
[----:B0-----:R-:W-:-:S04]  /*10e0*/  FMUL R12, R12, R17 ;  /* 0x000000110c0c7220 */ /* 0x001fc80000400000 */
[----:B------:R-:W-:Y:S01]  /*10f0*/  FADD R3, R3, R12 ;  /* 0x0000000c03037221 */ /* 0x000fe20000000000 */
[----:B------:R0:W-:Y:S02]  /*1100*/  STG.E desc[UR8][R8.64], R12 ;  /* 0x0000000c08007986 */ /* 0x0001e4000c101908 */
[----:B------:R-:W3:Y:S01]  /*1110*/  MUFU.EX2 R2, R2 ;  /* 0x0000000200027308 */ /* 0x000ee20000000800 */
[----:B-1----:R-:W-:-:S04]  /*1120*/  FMUL R14, R14, R15 ;  /* 0x0000000f0e0e7220 */ /* 0x002fc80000400000 */
[----:B------:R-:W-:Y:S01]  /*1130*/  FADD R3, R3, R14 ;  /* 0x0000000e03037221 */ /* 0x000fe20000000000 */
[----:B------:R0:W-:Y:S01]  /*1140*/  STG.E desc[UR8][R8.64+0x4], R14 ;  /* 0x0000040e08007986 */ /* 0x0001e2000c101908 */
[----:B--2---:R-:W-:-:S04]  /*1150*/  FMUL R13, R16, R13 ;  /* 0x0000000d100d7220 */ /* 0x004fc80000400000 */
[----:B------:R-:W-:Y:S01]  /*1160*/  FADD R3, R3, R13 ;  /* 0x0000000d03037221 */ /* 0x000fe20000000000 */
[----:B------:R0:W-:Y:S01]  /*1170*/  STG.E desc[UR8][R8.64+0x8], R13 ;  /* 0x0000080d08007986 */ /* 0x0001e2000c101908 */
[----:B---3--:R-:W-:-:S04]  /*1180*/  FMUL R21, R21, R2 ;  /* 0x0000000215157220 */ /* 0x008fc80000400000 */
[----:B------:R-:W-:Y:S01]  /*1190*/  FADD R3, R3, R21 ;  /* 0x0000001503037221 */ /* 0x000fe20000000000 */
[----:B------:R0:W-:Y:S06]  /*11a0*/  STG.E desc[UR8][R8.64+0xc], R21 ;  /* 0x00000c1508007986 */ /* 0x0001ec000c101908 */
.L_x_15:
[----:B------:R-:W-:Y:S05]  /*11b0*/  BRA.U !UP1, `(.L_x_14) ;  /* 0x0000000109c07547 */ /* 0x000fea000b800000 */
[----:B------:R-:W-:Y:S02]  /*11c0*/  UISETP.NE.AND UP0, UPT, UR6, 0x1, UPT ;  /* 0x000000010600788c */ /* 0x000fe4000bf05270 */
[----:B------:R-:W-:-:S04]  /*11d0*/  ULOP3.LUT UR4, UR4, 0x1, URZ, 0xc0, !UPT ;  /* 0x0000000104047892 */ /* 0x000fc8000f8ec0ff */
[----:B------:R-:W-:-:S03]  /*11e0*/  UISETP.NE.U32.AND UP1, UPT, UR4, 0x1, UPT ;  /* 0x000000010400788c */ /* 0x000fc6000bf25070 */
[----:B------:R-:W-:Y:S08]  /*11f0*/  BRA.U !UP0, `(.L_x_16) ;  /* 0x0000000108707547 */ /* 0x000ff0000b800000 */
[----:B0--3--:R-:W-:-:S05]  /*1200*/  IMAD.WIDE.U32 R8, R11, 0x4, R6 ;  /* 0x000000040b087825 */ /* 0x009fca00078e0006 */
[----:B------:R-:W2:Y:S04]  /*1210*/  LDG.E R13, desc[UR8][R8.64] ;  /* 0x00000008080d7981 */ /* 0x000ea8000c1e1900 */
[----:B------:R-:W3:Y:S01]  /*1220*/  LDG.E R15, desc[UR8][R8.64+0x4] ;  /* 0x00000408080f7981 */ /* 0x000ee2000c1e1900 */
[----:B------:R-:W-:Y:S01]  /*1230*/  HFMA2 R12, -RZ, RZ, 0.96630859375, -0.0022525787353515625 ;  /* 0x3bbb989dff0c7431 */ /* 0x000fe200000001ff */
[----:B------:R-:W-:Y:S02]  /*1240*/  MOV R17, 0x437c0000 ;  /* 0x437c000000117802 */ /* 0x000fe40000000f00 */
[----:B------:R-:W-:Y:S01]  /*1250*/  IADD3 R11, PT, PT, R11, 0x2, RZ ;  /* 0x000000020b0b7810 */ /* 0x000fe20007ffe0ff */
[--C-:B--2--5:R-:W-:Y:S01]  /*1260*/  FADD R13, R13, -R0.reuse ;  /* 0x800000000d0d7221 */ /* 0x124fe20000000000 */
[----:B---3--:R-:W-:-:S03]  /*1270*/  FADD R15, R15, -R0 ;  /* 0x800000000f0f7221 */ /* 0x008fc60000000000 */
[-C--:B------:R-:W-:Y:S01]  /*1280*/  FFMA.SAT R2, R13, R12.reuse, 0.5 ;  /* 0x3f0000000d027423 */ /* 0x080fe2000000200c */
[----:B------:R-:W-:-:S03]  /*1290*/  FFMA.SAT R12, R15, R12, 0.5 ;  /* 0x3f0000000f0c7423 */ /* 0x000fc6000000200c */
[-C--:B------:R-:W-:Y:S01]  /*12a0*/  FFMA.RM R2, R2, R17.reuse, 12582913 ;  /* 0x4b40000102027423 */ /* 0x080fe20000004011 */
[----:B------:R-:W-:-:S03]  /*12b0*/  FFMA.RM R12, R12, R17, 12582913 ;  /* 0x4b4000010c0c7423 */ /* 0x000fc60000004011 */
[C---:B------:R-:W-:Y:S01]  /*12c0*/  FADD R10, R2.reuse, -12583039 ;  /* 0xcb40007f020a7421 */ /* 0x040fe20000000000 */
[----:B------:R-:W-:Y:S01]  /*12d0*/  SHF.L.U32 R2, R2, 0x17, RZ ;  /* 0x0000001702027819 */ /* 0x000fe200000006ff */
[C---:B------:R-:W-:Y:S02]  /*12e0*/  FADD R14, R12.reuse, -12583039 ;  /* 0xcb40007f0c0e7421 */ /* 0x040fe40000000000 */
[----:B------:R-:W-:Y:S01]  /*12f0*/  FFMA R10, R13, 1.4426950216293334961, -R10 ;  /* 0x3fb8aa3b0d0a7823 */ /* 0x000fe2000000080a */
[----:B------:R-:W-:Y:S01]  /*1300*/  SHF.L.U32 R12, R12, 0x17, RZ ;  /* 0x000000170c0c7819 */ /* 0x000fe200000006ff */
[----:B------:R-:W-:Y:S02]  /*1310*/  FFMA R14, R15, 1.4426950216293334961, -R14 ;  /* 0x3fb8aa3b0f0e7823 */ /* 0x000fe4000000080e */
[----:B------:R-:W-:Y:S02]  /*1320*/  FFMA R10, R13, 1.925963033500011079e-08, R10 ;  /* 0x32a570600d0a7823 */ /* 0x000fe4000000000a */
[----:B------:R-:W-:-:S02]  /*1330*/  FFMA R14, R15, 1.925963033500011079e-08, R14 ;  /* 0x32a570600f0e7823 */ /* 0x000fc4000000000e */
[----:B------:R-:W0:Y:S08]  /*1340*/  MUFU.EX2 R13, R10 ;  /* 0x0000000a000d7308 */ /* 0x000e300000000800 */
[----:B------:R-:W1:Y:S01]  /*1350*/  MUFU.EX2 R15, R14 ;  /* 0x0000000e000f7308 */ /* 0x000e620000000800 */
[----:B0-----:R-:W-:-:S04]  /*1360*/  FMUL R2, R2, R13 ;  /* 0x0000000d02027220 */ /* 0x001fc80000400000 */
[----:B------:R-:W-:Y:S01]  /*1370*/  FADD R3, R3, R2 ;  /* 0x0000000203037221 */ /* 0x000fe20000000000 */
[----:B------:R2:W-:Y:S01]  /*1380*/  STG.E desc[UR8][R8.64], R2 ;  /* 0x0000000208007986 */ /* 0x0005e2000c101908 */
[----:B-1----:R-:W-:-:S04]  /*1390*/  FMUL R12, R12, R15 ;  /* 0x0000000f0c0c7220 */ /* 0x002fc80000400000 */
[----:B------:R-:W-:Y:S01]  /*13a0*/  FADD R3, R3, R12 ;  /* 0x0000000c03037221 */ /* 0x000fe20000000000 */
[----:B------:R2:W-:Y:S06]  /*13b0*/  STG.E desc[UR8][R8.64+0x4], R12 ;  /* 0x0000040c08007986 */ /* 0x0005ec000c101908 */
.L_x_16:
[----:B------:R-:W-:Y:S05]  /*13c0*/  BRA.U UP1, `(.L_x_14) ;  /* 0x00000001013c7547 */ /* 0x000fea000b800000 */
[----:B0-23--:R-:W-:-:S05]  /*13d0*/  IMAD.WIDE.U32 R8, R11, 0x4, R6 ;  /* 0x000000040b087825 */ /* 0x00dfca00078e0006 */
[----:B------:R-:W2:Y:S01]  /*13e0*/  LDG.E R11, desc[UR8][R8.64] ;  /* 0x00000008080b7981 */ /* 0x000ea2000c1e1900 */
[----:B------:R-:W-:Y:S01]  /*13f0*/  HFMA2 R2, -RZ, RZ, 0.96630859375, -0.0022525787353515625 ;  /* 0x3bbb989dff027431 */ /* 0x000fe200000001ff */
[----:B------:R-:W-:Y:S01]  /*1400*/  MOV R13, 0x437c0000 ;  /* 0x437c0000000d7802 */ /* 0x000fe20000000f00 */
[----:B--2--5:R-:W-:-:S04]  /*1410*/  FADD R11, R11, -R0 ;  /* 0x800000000b0b7221 */ /* 0x024fc80000000000 */
[----:B------:R-:W-:-:S04]  /*1420*/  FFMA.SAT R0, R11, R2, 0.5 ;  /* 0x3f0000000b007423 */ /* 0x000fc80000002002 */
[----:B------:R-:W-:-:S04]  /*1430*/  FFMA.RM R0, R0, R13, 12582913 ;  /* 0x4b40000100007423 */ /* 0x000fc8000000400d */
[C---:B------:R-:W-:Y:S01]  /*1440*/  FADD R2, R0.reuse, -12583039 ;  /* 0xcb40007f00027421 */ /* 0x040fe20000000000 */
[----:B------:R-:W-:-:S03]  /*1450*/  SHF.L.U32 R0, R0, 0x17, RZ ;  /* 0x0000001700007819 */ /* 0x000fc600000006ff */
[----:B------:R-:W-:-:S04]  /*1460*/  FFMA R2, R11, 1.4426950216293334961, -R2 ;  /* 0x3fb8aa3b0b027823 */ /* 0x000fc80000000802 */
[----:B------:R-:W-:-:S04]  /*1470*/  FFMA R2, R11, 1.925963033500011079e-08, R2 ;  /* 0x32a570600b027823 */ /* 0x000fc80000000002 */
[----:B------:R-:W0:Y:S02]  /*1480*/  MUFU.EX2 R11, R2 ;  /* 0x00000002000b7308 */ /* 0x000e240000000800 */
[----:B0-----:R-:W-:-:S04]  /*1490*/  FMUL R0, R0, R11 ;  /* 0x0000000b00007220 */ /* 0x001fc80000400000 */
[----:B------:R-:W-:Y:S01]  /*14a0*/  FADD R3, R3, R0 ;  /* 0x0000000003037221 */ /* 0x000fe20000000000 */
[----:B------:R1:W-:Y:S06]  /*14b0*/  STG.E desc[UR8][R8.64], R0 ;  /* 0x0000000008007986 */ /* 0x0003ec000c101908 */
.L_x_14:
[----:B------:R-:W4:Y:S01]  /*14c0*/  LDCU UR4, c[0x0][0x390] ;  /* 0x00007200ff0477ac */ /* 0x000f220008000800 */
[----:B------:R-:W-:Y:S01]  /*14d0*/  MOV R11, RZ ;  /* 0x000000ff000b7202 */ /* 0x000fe20000000f00 */
[----:B----4-:R-:W-:Y:S02]  /*14e0*/  UISETP.GE.U32.AND UP0, UPT, UR4, 0x10, UPT ;  /* 0x000000100400788c */ /* 0x010fe4000bf06070 */
[----:B------:R-:W-:-:S07]  /*14f0*/  ULOP3.LUT UR6, UR4, 0xf, URZ, 0xc0, !UPT ;  /* 0x0000000f04067892 */ /* 0x000fce000f8ec0ff */
[----:B------:R-:W-:Y:S05]  /*1500*/  BRA.U !UP0, `(.L_x_17) ;  /* 0x00000011080c7547 */ /* 0x000fea000b800000 */
[----:B------:R-:W-:Y:S01]  /*1510*/  ULOP3.LUT UR4, UR4, 0x7ffffff0, URZ, 0xc0, !UPT ;  /* 0x7ffffff004047892 */ /* 0x000fe2000f8ec0ff */
[----:B-1---5:R-:W-:-:S03]  /*1520*/  IADD3 R0, P0, PT, R6, 0x20, RZ ;  /* 0x0000002006007810 */ /* 0x022fc60007f1e0ff */
[----:B------:R-:W-:Y:S01]  /*1530*/  UIADD3 UR7, UPT, UPT, -UR4, URZ, URZ ;  /* 0x000000ff04077290 */ /* 0x000fe2000fffe1ff */
[----:B0--3--:R-:W-:Y:S02]  /*1540*/  IADD3.X R13, PT, PT, RZ, R7, RZ, P0, !PT ;  /* 0x00000007ff0d7210 */ /* 0x009fe400007fe4ff */
[----:B------:R-:W-:-:S09]  /*1550*/  MOV R11, UR4 ;  /* 0x00000004000b7c02 */ /* 0x000fd20008000f00 */
.L_x_50:
[----:B--2-4-:R-:W-:Y:S02]  /*1560*/  MOV R8, R0 ;  /* 0x0000000000087202 */ /* 0x014fe40000000f00 */
[----:B------:R-:W-:-:S05]  /*1570*/  MOV R9, R13 ;  /* 0x0000000d00097202 */ /* 0x000fca0000000f00 */
[----:B------:R-:W2:Y:S01]  /*1580*/  LDG.E R0, desc[UR8][R8.64+-0x20] ;  /* 0xffffe00808007981 */ /* 0x000ea2000c1e1900 */
[----:B------:R-:W0:Y:S01]  /*1590*/  MUFU.RCP R2, R3 ;  /* 0x0000000300027308 */ /* 0x000e220000001000 */
[----:B------:R-:W-:Y:S01]  /*15a0*/  UIADD3 UR7, UPT, UPT, UR7, 0x10, URZ ;  /* 0x0000001007077890 */ /* 0x000fe2000fffe0ff */
[----:B------:R-:W-:Y:S03]  /*15b0*/  BSSY.RECONVERGENT B2, `(.L_x_18) ;  /* 0x000000c000027945 */ /* 0x000fe60003800200 */
[----:B------:R-:W-:Y:S01]  /*15c0*/  UISETP.NE.AND UP0, UPT, UR7, URZ, UPT ;  /* 0x000000ff0700728c */ /* 0x000fe2000bf05270 */
[----:B0-----:R-:W-:-:S04]  /*15d0*/  FFMA R13, R2, -R3, 1 ;  /* 0x3f800000020d7423 */ /* 0x001fc80000000803 */
[----:B------:R-:W-:Y:S01]  /*15e0*/  FFMA R13, R2, R13, R2 ;  /* 0x0000000d020d7223 */ /* 0x000fe20000000002 */
[----:B--2---:R-:W0:Y:S03]  /*15f0*/  FCHK P0, R0, R3 ;  /* 0x0000000300007302 */ /* 0x004e260000000000 */
[----:B------:R-:W-:-:S04]  /*1600*/  FFMA R2, R0, R13, RZ ;  /* 0x0000000d00027223 */ /* 0x000fc800000000ff */
[----:B------:R-:W-:-:S04]  /*1610*/  FFMA R10, R2, -R3, R0 ;  /* 0x80000003020a7223 */ /* 0x000fc80000000000 */
[----:B------:R-:W-:Y:S01]  /*1620*/  FFMA R13, R13, R10, R2 ;  /* 0x0000000a0d0d7223 */ /* 0x000fe20000000002 */
[----:B0-----:R-:W-:Y:S06]  /*1630*/  @!P0 BRA `(.L_x_19) ;  /* 0x00000000000c8947 */ /* 0x001fec0003800000 */
[----:B------:R-:W-:-:S07]  /*1640*/  MOV R2, 0x1660 ;  /* 0x0000166000027802 */ /* 0x000fce0000000f00 */
[----:B------:R-:W-:Y:S05]  /*1650*/  CALL.REL.NOINC `($__internal_0_$__cuda_sm3x_div_rn_noftz_f32_slowpath) ;  /* 0x0000001c005c7944 */ /* 0x000fea0003c00000 */
[----:B------:R-:W-:-:S07]  /*1660*/  MOV R13, R15 ;  /* 0x0000000f000d7202 */ /* 0x000fce0000000f00 */
.L_x_19:
[----:B------:R-:W-:Y:S05]  /*1670*/  BSYNC.RECONVERGENT B2 ;  /* 0x0000000000027941 */ /* 0x000fea0003800200 */
.L_x_18:
[----:B------:R-:W2:Y:S01]  /*1680*/  LDG.E R17, desc[UR8][R8.64+-0x1c] ;  /* 0xffffe40808117981 */ /* 0x000ea2000c1e1900 */
[----:B------:R-:W0:Y:S01]  /*1690*/  MUFU.RCP R0, R3 ;  /* 0x0000000300007308 */ /* 0x000e220000001000 */
[----:B------:R-:W-:Y:S02]  /*16a0*/  BSSY.RECONVERGENT B2, `(.L_x_20) ;  /* 0x000000c000027945 */ /* 0x000fe40003800200 */
[----:B------:R1:W-:Y:S01]  /*16b0*/  STG.E desc[UR8][R8.64+-0x20], R13 ;  /* 0xffffe00d08007986 */ /* 0x0003e2000c101908 */
[----:B0-----:R-:W-:-:S04]  /*16c0*/  FFMA R15, R0, -R3, 1 ;  /* 0x3f800000000f7423 */ /* 0x001fc80000000803 */
[----:B------:R-:W-:Y:S01]  /*16d0*/  FFMA R0, R0, R15, R0 ;  /* 0x0000000f00007223 */ /* 0x000fe20000000000 */
[----:B--2---:R-:W0:Y:S03]  /*16e0*/  FCHK P0, R17, R3 ;  /* 0x0000000311007302 */ /* 0x004e260000000000 */
[----:B------:R-:W-:-:S04]  /*16f0*/  FFMA R2, R0, R17, RZ ;  /* 0x0000001100027223 */ /* 0x000fc800000000ff */
[----:B------:R-:W-:-:S04]  /*1700*/  FFMA R15, R2, -R3, R17 ;  /* 0x80000003020f7223 */ /* 0x000fc80000000011 */
[----:B------:R-:W-:Y:S01]  /*1710*/  FFMA R15, R0, R15, R2 ;  /* 0x0000000f000f7223 */ /* 0x000fe20000000002 */
[----:B01----:R-:W-:Y:S06]  /*1720*/  @!P0 BRA `(.L_x_21) ;  /* 0x00000000000c8947 */ /* 0x003fec0003800000 */
[----:B------:R-:W-:Y:S02]  /*1730*/  MOV R0, R17 ;  /* 0x0000001100007202 */ /* 0x000fe40000000f00 */
[----:B------:R-:W-:-:S07]  /*1740*/  MOV R2, 0x1760 ;  /* 0x0000176000027802 */ /* 0x000fce0000000f00 */
[----:B------:R-:W-:Y:S05]  /*1750*/  CALL.REL.NOINC `($__internal_0_$__cuda_sm3x_div_rn_noftz_f32_slowpath) ;  /* 0x0000001c001c7944 */ /* 0x000fea0003c00000 */
.L_x_21:
[----:B------:R-:W-:Y:S05]  /*1760*/  BSYNC.RECONVERGENT B2 ;  /* 0x0000000000027941 */ /* 0x000fea0003800200 */
.L_x_20:
        /* <DEDUP_REMOVED lines=14> */
[----:B------:R-:W-:-:S07]  /*1850*/  MOV R13, R15 ;  /* 0x0000000f000d7202 */ /* 0x000fce0000000f00 */
.L_x_23:
[----:B------:R-:W-:Y:S05]  /*1860*/  BSYNC.RECONVERGENT B2 ;  /* 0x0000000000027941 */ /* 0x000fea0003800200 */
.L_x_22:
        /* <DEDUP_REMOVED lines=14> */
.L_x_25:
[----:B------:R-:W-:Y:S05]  /*1950*/  BSYNC.RECONVERGENT B2 ;  /* 0x0000000000027941 */ /* 0x000fea0003800200 */
.L_x_24:
        /* <DEDUP_REMOVED lines=15> */
.L_x_27:
[----:B------:R-:W-:Y:S05]  /*1a50*/  BSYNC.RECONVERGENT B2 ;  /* 0x0000000000027941 */ /* 0x000fea0003800200 */
.L_x_26:
        /* <DEDUP_REMOVED lines=14> */
.L_x_29:
[----:B------:R-:W-:Y:S05]  /*1b40*/  BSYNC.RECONVERGENT B2 ;  /* 0x0000000000027941 */ /* 0x000fea0003800200 */
.L_x_28:
        /* <DEDUP_REMOVED lines=15> */
.L_x_31:
[----:B------:R-:W-:Y:S05]  /*1c40*/  BSYNC.RECONVERGENT B2 ;  /* 0x0000000000027941 */ /* 0x000fea0003800200 */
.L_x_30:
        /* <DEDUP_REMOVED lines=14> */
.L_x_33:
[----:B------:R-:W-:Y:S05]  /*1d30*/  BSYNC.RECONVERGENT B2 ;  /* 0x0000000000027941 */ /* 0x000fea0003800200 */
.L_x_32:
        /* <DEDUP_REMOVED lines=15> */
.L_x_35:
[----:B------:R-:W-:Y:S05]  /*1e30*/  BSYNC.RECONVERGENT B2 ;  /* 0x0000000000027941 */ /* 0x000fea0003800200 */
.L_x_34:
        /* <DEDUP_REMOVED lines=14> */
.L_x_37:
[----:B------:R-:W-:Y:S05]  /*1f20*/  BSYNC.RECONVERGENT B2 ;  /* 0x0000000000027941 */ /* 0x000fea0003800200 */
.L_x_36:
        /* <DEDUP_REMOVED lines=15> */
.L_x_39:
[----:B------:R-:W-:Y:S05]  /*2020*/  BSYNC.RECONVERGENT B2 ;  /* 0x0000000000027941 */ /* 0x000fea0003800200 */
.L_x_38:
        /* <DEDUP_REMOVED lines=14> */
.L_x_41:
[----:B------:R-:W-:Y:S05]  /*2110*/  BSYNC.RECONVERGENT B2 ;  /* 0x0000000000027941 */ /* 0x000fea0003800200 */
.L_x_40:
        /* <DEDUP_REMOVED lines=15> */
.L_x_43:
[----:B------:R-:W-:Y:S05]  /*2210*/  BSYNC.RECONVERGENT B2 ;  /* 0x0000000000027941 */ /* 0x000fea0003800200 */
.L_x_42:
        /* <DEDUP_REMOVED lines=14> */
.L_x_45:
[----:B------:R-:W-:Y:S05]  /*2300*/  BSYNC.RECONVERGENT B2 ;  /* 0x0000000000027941 */ /* 0x000fea0003800200 */
.L_x_44:
        /* <DEDUP_REMOVED lines=15> */
.L_x_47:
[----:B------:R-:W-:Y:S05]  /*2400*/  BSYNC.RECONVERGENT B2 ;  /* 0x0000000000027941 */ /* 0x000fea0003800200 */
.L_x_46:
        /* <DEDUP_REMOVED lines=14> */
.L_x_49:
[----:B------:R-:W-:Y:S05]  /*24f0*/  BSYNC.RECONVERGENT B2 ;  /* 0x0000000000027941 */ /* 0x000fea0003800200 */
.L_x_48:
[----:B------:R4:W-:Y:S01]  /*2500*/  STG.E desc[UR8][R8.64+0x1c], R15 ;  /* 0x00001c0f08007986 */ /* 0x0009e2000c101908 */
[----:B------:R-:W-:-:S04]  /*2510*/  IADD3 R0, P0, PT, R8, 0x40, RZ ;  /* 0x0000004008007810 */ /* 0x000fc80007f1e0ff */
[----:B------:R-:W-:Y:S01]  /*2520*/  IADD3.X R13, PT, PT, RZ, R9, RZ, P0, !PT ;  /* 0x00000009ff0d7210 */ /* 0x000fe200007fe4ff */
[----:B------:R-:W-:Y:S08]  /*2530*/  BRA.U UP0, `(.L_x_50) ;  /* 0xfffffff100087547 */ /* 0x000ff0000b83ffff */
.L_x_17:
[----:B------:R-:W-:-:S13]  /*2540*/  ISETP.NE.AND P0, PT, RZ, UR6, PT ;  /* 0x00000006ff007c0c */ /* 0x000fda000bf05270 */
[----:B------:R-:W-:Y:S05]  /*2550*/  @!P0 EXIT ;  /* 0x000000000000894d */ /* 0x000fea0003800000 */
[----:B------:R-:W-:-:S09]  /*2560*/  UISETP.GE.U32.AND UP0, UPT, UR6, 0x8, UPT ;  /* 0x000000080600788c */ /* 0x000fd2000bf06070 */
[----:B------:R-:W-:Y:S05]  /*2570*/  BRA.U !UP0, `(.L_x_51) ;  /* 0x0000000508f87547 */ /* 0x000fea000b800000 */
[----:B01234-:R-:W-:-:S05]  /*2580*/  IMAD.WIDE.U32 R8, R11, 0x4, R6 ;  /* 0x000000040b087825 */ /* 0x01ffca00078e0006 */
[----:B------:R-:W2:Y:S01]  /*2590*/  LDG.E R15, desc[UR8][R8.64] ;  /* 0x00000008080f7981 */ /* 0x000ea2000c1e1900 */
[----:B-----5:R-:W0:Y:S01]  /*25a0*/  MUFU.RCP R0, R3 ;  /* 0x0000000300007308 */ /* 0x020e220000001000 */
[----:B------:R-:W-:Y:S01]  /*25b0*/  BSSY.RECONVERGENT B2, `(.L_x_52) ;  /* 0x000000c000027945 */ /* 0x000fe20003800200 */
[----:B0-----:R-:W-:-:S04]  /*25c0*/  FFMA R13, R0, -R3, 1 ;  /* 0x3f800000000d7423 */ /* 0x001fc80000000803 */
[----:B------:R-:W-:Y:S02]  /*25d0*/  FFMA R0, R0, R13, R0 ;  /* 0x0000000d00007223 */ /* 0x000fe40000000000 */
[----:B--2---:R-:W0:Y:S02]  /*25e0*/  FCHK P0, R15, R3 ;  /* 0x000000030f007302 */ /* 0x004e240000000000 */
[----:B------:R-:W-:-:S04]  /*25f0*/  FFMA R2, R0, R15, RZ ;  /* 0x0000000f00027223 */ /* 0x000fc800000000ff */
[----:B------:R-:W-:-:S04]  /*2600*/  FFMA R13, R2, -R3, R15 ;  /* 0x80000003020d7223 */ /* 0x000fc8000000000f */
[----:B------:R-:W-:Y:S01]  /*2610*/  FFMA R13, R0, R13, R2 ;  /* 0x0000000d000d7223 */ /* 0x000fe20000000002 */
[----:B0-----:R-:W-:Y:S06]  /*2620*/  @!P0 BRA `(.L_x_53) ;  /* 0x0000000000108947 */ /* 0x001fec0003800000 */
[----:B------:R-:W-:Y:S02]  /*2630*/  MOV R0, R15 ;  /* 0x0000000f00007202 */ /* 0x000fe40000000f00 */
[----:B------:R-:W-:-:S07]  /*2640*/  MOV R2, 0x2660 ;  /* 0x0000266000027802 */ /* 0x000fce0000000f00 */
[----:B------:R-:W-:Y:S05]  /*2650*/  CALL.REL.NOINC `($__internal_0_$__cuda_sm3x_div_rn_noftz_f32_slowpath) ;  /* 0x0000000c005c7944 */ /* 0x000fea0003c00000 */
[----:B------:R-:W-:-:S07]  /*2660*/  MOV R13, R15 ;  /* 0x0000000f000d7202 */ /* 0x000fce0000000f00 */
.L_x_53:
[----:B------:R-:W-:Y:S05]  /*2670*/  BSYNC.RECONVERGENT B2 ;  /* 0x0000000000027941 */ /* 0x000fea0003800200 */
.L_x_52:
        /* <DEDUP_REMOVED lines=14> */
.L_x_55:
[----:B------:R-:W-:Y:S05]  /*2760*/  BSYNC.RECONVERGENT B2 ;  /* 0x0000000000027941 */ /* 0x000fea0003800200 */
.L_x_54:
        /* <DEDUP_REMOVED lines=15> */
.L_x_57:
[----:B------:R-:W-:Y:S05]  /*2860*/  BSYNC.RECONVERGENT B2 ;  /* 0x0000000000027941 */ /* 0x000fea0003800200 */
.L_x_56:
        /* <DEDUP_REMOVED lines=14> */
.L_x_59:
[----:B------:R-:W-:Y:S05]  /*2950*/  BSYNC.RECONVERGENT B2 ;  /* 0x0000000000027941 */ /* 0x000fea0003800200 */
.L_x_58:
        /* <DEDUP_REMOVED lines=15> */
.L_x_61:
[----:B------:R-:W-:Y:S05]  /*2a50*/  BSYNC.RECONVERGENT B2 ;  /* 0x0000000000027941 */ /* 0x000fea0003800200 */
.L_x_60:
        /* <DEDUP_REMOVED lines=14> */
.L_x_63:
[----:B------:R-:W-:Y:S05]  /*2b40*/  BSYNC.RECONVERGENT B2 ;  /* 0x0000000000027941 */ /* 0x000fea0003800200 */
.L_x_62:
        /* <DEDUP_REMOVED lines=15> */
.L_x_65:
[----:B------:R-:W-:Y:S05]  /*2c40*/  BSYNC.RECONVERGENT B2 ;  /* 0x0000000000027941 */ /* 0x000fea0003800200 */
.L_x_64:
        /* <DEDUP_REMOVED lines=14> */
.L_x_67:
[----:B------:R-:W-:Y:S05]  /*2d30*/  BSYNC.RECONVERGENT B2 ;  /* 0x0000000000027941 */ /* 0x000fea0003800200 */
.L_x_66:
[----:B------:R0:W-:Y:S01]  /*2d40*/  STG.E desc[UR8][R8.64+0x1c], R15 ;  /* 0x00001c0f08007986 */ /* 0x0001e2000c101908 */
[----:B------:R-:W-:-:S07]  /*2d50*/  IADD3 R11, PT, PT, R11, 0x8, RZ ;  /* 0x000000080b0b7810 */ /* 0x000fce0007ffe0ff */
.L_x_51:
[----:B------:R-:W-:-:S13]  /*2d60*/  ISETP.NE.AND P0, PT, RZ, UR5, PT ;  /* 0x00000005ff007c0c */ /* 0x000fda000bf05270 */
[----:B------:R-:W-:Y:S05]  /*2d70*/  @!P0 EXIT ;  /* 0x000000000000894d */ /* 0x000fea0003800000 */
[----:B------:R-:W0:Y:S01]  /*2d80*/  LDCU UR4, c[0x0][0x390] ;  /* 0x00007200ff0477ac */ /* 0x000e220008000800 */
[----:B------:R-:W-:Y:S02]  /*2d90*/  UISETP.GE.U32.AND UP0, UPT, UR5, 0x4, UPT ;  /* 0x000000040500788c */ /* 0x000fe4000bf06070 */
[----:B0-----:R-:W-:-:S07]  /*2da0*/  ULOP3.LUT UR4, UR4, 0x3, URZ, 0xc0, !UPT ;  /* 0x0000000304047892 */ /* 0x001fce000f8ec0ff */
[----:B------:R-:W-:Y:S05]  /*2db0*/  BRA.U !UP0, `(.L_x_68) ;  /* 0x0000000508087547 */ /* 0x000fea000b800000 */
[----:B------:R-:W-:-:S05]  /*2dc0*/  IMAD.WIDE.U32 R6, R11, 0x4, R6 ;  /* 0x000000040b067825 */ /* 0x000fca00078e0006 */
[----:B---3--:R-:W3:Y:S01]  /*2dd0*/  LDG.E R13, desc[UR8][R6.64] ;  /* 0x00000008060d7981 */ /* 0x008ee2000c1e1900 */
[----:B-1---5:R-:W2:Y:S01]  /*2de0*/  MUFU.RCP R0, R3 ;  /* 0x0000000300007308 */ /* 0x022ea20000001000 */
[----:B------:R-:W-:Y:S01]  /*2df0*/  BSSY.RECONVERGENT B2, `(.L_x_69) ;  /* 0x000000c000027945 */ /* 0x000fe20003800200 */
[----:B--2-4-:R-:W-:-:S04]  /*2e00*/  FFMA R9, R0, -R3, 1 ;  /* 0x3f80000000097423 */ /* 0x014fc80000000803 */
[----:B------:R-:W-:Y:S02]  /*2e10*/  FFMA R0, R0, R9, R0 ;  /* 0x0000000900007223 */ /* 0x000fe40000000000 */
[----:B---3--:R-:W0:Y:S02]  /*2e20*/  FCHK P0, R13, R3 ;  /* 0x000000030d007302 */ /* 0x008e240000000000 */
        /* <DEDUP_REMOVED lines=8> */
.L_x_70:
[----:B------:R-:W-:Y:S05]  /*2eb0*/  BSYNC.RECONVERGENT B2 ;  /* 0x0000000000027941 */ /* 0x000fea0003800200 */
.L_x_69:
        /* <DEDUP_REMOVED lines=15> */
.L_x_72:
[----:B------:R-:W-:Y:S05]  /*2fb0*/  BSYNC.RECONVERGENT B2 ;  /* 0x0000000000027941 */ /* 0x000fea0003800200 */
.L_x_71:
        /* <DEDUP_REMOVED lines=15> */
.L_x_74:
[----:B------:R-:W-:Y:S05]  /*30b0*/  BSYNC.RECONVERGENT B2 ;  /* 0x0000000000027941 */ /* 0x000fea0003800200 */
.L_x_73:
        /* <DEDUP_REMOVED lines=15> */
.L_x_76:
[----:B------:R-:W-:Y:S05]  /*31b0*/  BSYNC.RECONVERGENT B2 ;  /* 0x0000000000027941 */ /* 0x000fea0003800200 */
.L_x_75:
[----:B------:R0:W-:Y:S01]  /*31c0*/  STG.E desc[UR8][R6.64+0xc], R13 ;  /* 0x00000c0d06007986 */ /* 0x0001e2000c101908 */
[----:B------:R-:W-:-:S07]  /*31d0*/  IADD3 R11, PT, PT, R11, 0x4, RZ ;  /* 0x000000040b0b7810 */ /* 0x000fce0007ffe0ff */
.L_x_68:
[----:B------:R-:W-:-:S13]  /*31e0*/  ISETP.NE.AND P0, PT, RZ, UR4, PT ;  /* 0x00000004ff007c0c */ /* 0x000fda000bf05270 */
[----:B------:R-:W-:Y:S05]  /*31f0*/  @!P0 EXIT ;  /* 0x000000000000894d */ /* 0x000fea0003800000 */
[----:B------:R-:W1:Y:S01]  /*3200*/  LDCU.64 UR6, c[0x0][0x380] ;  /* 0x00007000ff0677ac */ /* 0x000e620008000a00 */
[----:B------:R-:W-:Y:S01]  /*3210*/  IMAD.WIDE.U32 R4, R11, 0x4, R4 ;  /* 0x000000040b047825 */ /* 0x000fe200078e0004 */
[----:B------:R-:W-:Y:S02]  /*3220*/  UIADD3 UR5, UPT, UPT, -UR4, URZ, URZ ;  /* 0x000000ff04057290 */ /* 0x000fe4000fffe1ff */
[----:B-1---5:R-:W-:-:S04]  /*3230*/  IADD3 R0, P0, PT, R4, UR6, RZ ;  /* 0x0000000604007c10 */ /* 0x022fc8000ff1e0ff */
[----:B--234-:R-:W-:-:S09]  /*3240*/  IADD3.X R9, PT, PT, R5, UR7, RZ, P0, !PT ;  /* 0x0000000705097c10 */ /* 0x01cfd200087fe4ff */
.L_x_79:
[----:B-1----:R-:W-:Y:S02]  /*3250*/  MOV R4, R0 ;  /* 0x0000000000047202 */ /* 0x002fe40000000f00 */
        /* <DEDUP_REMOVED lines=17> */
.L_x_78:
[----:B------:R-:W-:Y:S05]  /*3370*/  BSYNC.RECONVERGENT B2 ;  /* 0x0000000000027941 */ /* 0x000fea0003800200 */
.L_x_77:
[----:B------:R1:W-:Y:S01]  /*3380*/  STG.E desc[UR8][R4.64], R7 ;  /* 0x0000000704007986 */ /* 0x0003e2000c101908 */
[----:B------:R-:W-:-:S04]  /*3390*/  IADD3 R0, P0, PT, R4, 0x4, RZ ;  /* 0x0000000404007810 */ /* 0x000fc80007f1e0ff */
[----:B------:R-:W-:Y:S01]  /*33a0*/  IADD3.X R9, PT, PT, RZ, R5, RZ, P0, !PT ;  /* 0x00000005ff097210 */ /* 0x000fe200007fe4ff */
[----:B------:R-:W-:Y:S08]  /*33b0*/  BRA.U UP0, `(.L_x_79) ;  /* 0xfffffffd00a47547 */ /* 0x000ff0000b83ffff */
[----:B------:R-:W-:Y:S05]  /*33c0*/  EXIT ;  /* 0x000000000000794d */ /* 0x000fea0003800000 */
        .weak           $__internal_0_$__cuda_sm3x_div_rn_noftz_f32_slowpath
        .type           $__internal_0_$__cuda_sm3x_div_rn_noftz_f32_slowpath,@function
        .size           $__internal_0_$__cuda_sm3x_div_rn_noftz_f32_slowpath,(.L_x_115 - $__internal_0_$__cuda_sm3x_div_rn_noftz_f32_slowpath)
$__internal_0_$__cuda_sm3x_div_rn_noftz_f32_slowpath:
[----:B------:R-:W-:Y:S01]  /*33d0*/  SHF.R.U32.HI R10, RZ, 0x17, R3 ;  /* 0x00000017ff0a7819 */ /* 0x000fe20000011603 */
[----:B------:R-:W-:Y:S01]  /*33e0*/  BSSY.RECONVERGENT B0, `(.L_x_80) ;  /* 0x0000063000007945 */ /* 0x000fe20003800200 */
[----:B------:R-:W-:Y:S02]  /*33f0*/  SHF.R.U32.HI R12, RZ, 0x17, R0 ;  /* 0x00000017ff0c7819 */ /* 0x000fe40000011600 */
[----:B------:R-:W-:Y:S02]  /*3400*/  LOP3.LUT R10, R10, 0xff, RZ, 0xc0, !PT ;  /* 0x000000ff0a0a7812 */ /* 0x000fe400078ec0ff */
[----:B------:R-:W-:Y:S02]  /*3410*/  LOP3.LUT R17, R12, 0xff, RZ, 0xc0, !PT ;  /* 0x000000ff0c117812 */ /* 0x000fe400078ec0ff */
[----:B------:R-:W-:Y:S02]  /*3420*/  IADD3 R15, PT, PT, R10, -0x1, RZ ;  /* 0xffffffff0a0f7810 */ /* 0x000fe40007ffe0ff */
[----:B------:R-:W-:-:S02]  /*3430*/  IADD3 R14, PT, PT, R17, -0x1, RZ ;  /* 0xffffffff110e7810 */ /* 0x000fc40007ffe0ff */
[----:B------:R-:W-:Y:S02]  /*3440*/  ISETP.GT.U32.AND P0, PT, R15, 0xfd, PT ;  /* 0x000000fd0f00780c */ /* 0x000fe40003f04070 */
[----:B------:R-:W-:Y:S02]  /*3450*/  MOV R13, R3 ;  /* 0x00000003000d7202 */ /* 0x000fe40000000f00 */
[----:B------:R-:W-:-:S13]  /*3460*/  ISETP.GT.U32.OR P0, PT, R14, 0xfd, P0 ;  /* 0x000000fd0e00780c */ /* 0x000fda0000704470 */
[----:B------:R-:W-:Y:S01]  /*3470*/  @!P0 MOV R12, RZ ;  /* 0x000000ff000c8202 */ /* 0x000fe20000000f00 */
[----:B------:R-:W-:Y:S06]  /*3480*/  @!P0 BRA `(.L_x_81) ;  /* 0x00000000005c8947 */ /* 0x000fec0003800000 */
[----:B------:R-:W-:Y:S02]  /*3490*/  FSETP.GTU.FTZ.AND P0, PT, |R0|, +INF , PT ;  /* 0x7f8000000000780b */ /* 0x000fe40003f1c200 */
[----:B------:R-:W-:-:S04]  /*34a0*/  FSETP.GTU.FTZ.AND P1, PT, |R3|, +INF , PT ;  /* 0x7f8000000300780b */ /* 0x000fc80003f3c200 */
[----:B------:R-:W-:-:S13]  /*34b0*/  PLOP3.LUT P0, PT, P0, P1, PT, 0xf8, 0x8f ;  /* 0x00000000008f781c */ /* 0x000fda0000703f70 */
[----:B------:R-:W-:Y:S05]  /*34c0*/  @P0 BRA `(.L_x_82) ;  /* 0x00000004004c0947 */ /* 0x000fea0003800000 */
[----:B------:R-:W-:-:S13]  /*34d0*/  LOP3.LUT P0, RZ, R13, 0x7fffffff, R0, 0xc8, !PT ;  /* 0x7fffffff0dff7812 */ /* 0x000fda000780c800 */
[----:B------:R-:W-:Y:S05]  /*34e0*/  @!P0 BRA `(.L_x_83) ;  /* 0x00000004003c8947 */ /* 0x000fea0003800000 */
[C---:B------:R-:W-:Y:S02]  /*34f0*/  FSETP.NEU.FTZ.AND P2, PT, |R0|.reuse, +INF , PT ;  /* 0x7f8000000000780b */ /* 0x040fe40003f5d200 */
[----:B------:R-:W-:Y:S02]  /*3500*/  FSETP.NEU.FTZ.AND P1, PT, |R3|, +INF , PT ;  /* 0x7f8000000300780b */ /* 0x000fe40003f3d200 */
[----:B------:R-:W-:-:S11]  /*3510*/  FSETP.NEU.FTZ.AND P0, PT, |R0|, +INF , PT ;  /* 0x7f8000000000780b */ /* 0x000fd60003f1d200 */
[----:B------:R-:W-:Y:S05]  /*3520*/  @!P1 BRA !P2, `(.L_x_83) ;  /* 0x00000004002c9947 */ /* 0x000fea0005000000 */
[----:B------:R-:W-:-:S04]  /*3530*/  LOP3.LUT P2, RZ, R0, 0x7fffffff, RZ, 0xc0, !PT ;  /* 0x7fffffff00ff7812 */ /* 0x000fc8000784c0ff */
[----:B------:R-:W-:-:S13]  /*3540*/  PLOP3.LUT P1, PT, P1, P2, PT, 0x2f, 0xf2 ;  /* 0x0000000000f2781c */ /* 0x000fda0000f24577 */
[----:B------:R-:W-:Y:S05]  /*3550*/  @P1 BRA `(.L_x_84) ;  /* 0x0000000400181947 */ /* 0x000fea0003800000 */
[----:B------:R-:W-:-:S04]  /*3560*/  LOP3.LUT P1, RZ, R13, 0x7fffffff, RZ, 0xc0, !PT ;  /* 0x7fffffff0dff7812 */ /* 0x000fc8000782c0ff */
[----:B------:R-:W-:-:S13]  /*3570*/  PLOP3.LUT P0, PT, P0, P1, PT, 0x2f, 0xf2 ;  /* 0x0000000000f2781c */ /* 0x000fda0000702577 */
[----:B------:R-:W-:Y:S05]  /*3580*/  @P0 BRA `(.L_x_85) ;  /* 0x0000000400000947 */ /* 0x000fea0003800000 */
[----:B------:R-:W-:Y:S02]  /*3590*/  ISETP.GE.AND P0, PT, R14, RZ, PT ;  /* 0x000000ff0e00720c */ /* 0x000fe40003f06270 */
[----:B------:R-:W-:-:S11]  /*35a0*/  ISETP.GE.AND P1, PT, R15, RZ, PT ;  /* 0x000000ff0f00720c */ /* 0x000fd60003f26270 */
[----:B------:R-:W-:Y:S01]  /*35b0*/  @P0 MOV R12, RZ ;  /* 0x000000ff000c0202 */ /* 0x000fe20000000f00 */
[----:B------:R-:W-:Y:S01]  /*35c0*/  @!P0 FFMA R0, R0, 1.84467440737095516160e+19, RZ ;  /* 0x5f80000000008823 */ /* 0x000fe200000000ff */
[----:B------:R-:W-:Y:S01]  /*35d0*/  @!P0 MOV R12, 0xffffffc0 ;  /* 0xffffffc0000c8802 */ /* 0x000fe20000000f00 */
[----:B------:R-:W-:-:S03]  /*35e0*/  @!P1 FFMA R13, R3, 1.84467440737095516160e+19, RZ ;  /* 0x5f800000030d9823 */ /* 0x000fc600000000ff */
[----:B------:R-:W-:-:S07]  /*35f0*/  @!P1 IADD3 R12, PT, PT, R12, 0x40, RZ ;  /* 0x000000400c0c9810 */ /* 0x000fce0007ffe0ff */
.L_x_81:
[----:B------:R-:W-:Y:S01]  /*3600*/  LEA R14, R10, 0xc0800000, 0x17 ;  /* 0xc08000000a0e7811 */ /* 0x000fe200078eb8ff */
[----:B------:R-:W-:Y:S01]  /*3610*/  BSSY.RECONVERGENT B1, `(.L_x_86) ;  /* 0x0000036000017945 */ /* 0x000fe20003800200 */
[----:B------:R-:W-:Y:S02]  /*3620*/  IADD3 R17, PT, PT, R17, -0x7f, RZ ;  /* 0xffffff8111117810 */ /* 0x000fe40007ffe0ff */
[----:B------:R-:W-:-:S03]  /*3630*/  IADD3 R16, PT, PT, -R14, R13, RZ ;  /* 0x0000000d0e107210 */ /* 0x000fc60007ffe1ff */
[C---:B------:R-:W-:Y:S01]  /*3640*/  IMAD R0, R17.reuse, -0x800000, R0 ;  /* 0xff80000011007824 */ /* 0x040fe200078e0200 */
[----:B------:R-:W0:Y:S01]  /*3650*/  MUFU.RCP R13, R16 ;  /* 0x00000010000d7308 */ /* 0x000e220000001000 */
[----:B------:R-:W-:Y:S01]  /*3660*/  FADD.FTZ R15, -R16, -RZ ;  /* 0x800000ff100f7221 */ /* 0x000fe20000010100 */
[----:B------:R-:W-:-:S04]  /*3670*/  IADD3 R17, PT, PT, R17, 0x7f, -R10 ;  /* 0x0000007f11117810 */ /* 0x000fc80007ffe80a */
[----:B------:R-:W-:Y:S01]  /*3680*/  IADD3 R17, PT, PT, R17, R12, RZ ;  /* 0x0000000c11117210 */ /* 0x000fe20007ffe0ff */
[----:B0-----:R-:W-:-:S04]  /*3690*/  FFMA R14, R13, R15, 1 ;  /* 0x3f8000000d0e7423 */ /* 0x001fc8000000000f */
[----:B------:R-:W-:-:S04]  /*36a0*/  FFMA R13, R13, R14, R13 ;  /* 0x0000000e0d0d7223 */ /* 0x000fc8000000000d */
[----:B------:R-:W-:-:S04]  /*36b0*/  FFMA R14, R0, R13, RZ ;  /* 0x0000000d000e7223 */ /* 0x000fc800000000ff */
[----:B------:R-:W-:-:S04]  /*36c0*/  FFMA R18, R15, R14, R0 ;  /* 0x0000000e0f127223 */ /* 0x000fc80000000000 */
[----:B------:R-:W-:-:S04]  /*36d0*/  FFMA R14, R13, R18, R14 ;  /* 0x000000120d0e7223 */ /* 0x000fc8000000000e */
[----:B------:R-:W-:-:S04]  /*36e0*/  FFMA R15, R15, R14, R0 ;  /* 0x0000000e0f0f7223 */ /* 0x000fc80000000000 */
[----:B------:R-:W-:-:S05]  /*36f0*/  FFMA R0, R13, R15, R14 ;  /* 0x0000000f0d007223 */ /* 0x000fca000000000e */
[----:B------:R-:W-:-:S04]  /*3700*/  SHF.R.U32.HI R10, RZ, 0x17, R0 ;  /* 0x00000017ff0a7819 */ /* 0x000fc80000011600 */
[----:B------:R-:W-:-:S04]  /*3710*/  LOP3.LUT R10, R10, 0xff, RZ, 0xc0, !PT ;  /* 0x000000ff0a0a7812 */ /* 0x000fc800078ec0ff */
[----:B------:R-:W-:-:S04]  /*3720*/  IADD3 R16, PT, PT, R10, R17, RZ ;  /* 0x000000110a107210 */ /* 0x000fc80007ffe0ff */
[----:B------:R-:W-:-:S04]  /*3730*/  IADD3 R10, PT, PT, R16, -0x1, RZ ;  /* 0xffffffff100a7810 */ /* 0x000fc80007ffe0ff */
[----:B------:R-:W-:-:S13]  /*3740*/  ISETP.GE.U32.AND P0, PT, R10, 0xfe, PT ;  /* 0x000000fe0a00780c */ /* 0x000fda0003f06070 */
[----:B------:R-:W-:Y:S05]  /*3750*/  @!P0 BRA `(.L_x_87) ;  /* 0x0000000000808947 */ /* 0x000fea0003800000 */
[----:B------:R-:W-:-:S13]  /*3760*/  ISETP.GT.AND P0, PT, R16, 0xfe, PT ;  /* 0x000000fe1000780c */ /* 0x000fda0003f04270 */
[----:B------:R-:W-:Y:S05]  /*3770*/  @P0 BRA `(.L_x_88) ;  /* 0x00000000006c0947 */ /* 0x000fea0003800000 */
[----:B------:R-:W-:-:S13]  /*3780*/  ISETP.GE.AND P0, PT, R16, 0x1, PT ;  /* 0x000000011000780c */ /* 0x000fda0003f06270 */
[----:B------:R-:W-:Y:S05]  /*3790*/  @P0 BRA `(.L_x_89) ;  /* 0x0000000000740947 */ /* 0x000fea0003800000 */
[----:B------:R-:W-:Y:S02]  /*37a0*/  ISETP.GE.AND P0, PT, R16, -0x18, PT ;  /* 0xffffffe81000780c */ /* 0x000fe40003f06270 */
[----:B------:R-:W-:-:S11]  /*37b0*/  LOP3.LUT R0, R0, 0x80000000, RZ, 0xc0, !PT ;  /* 0x8000000000007812 */ /* 0x000fd600078ec0ff */
[----:B------:R-:W-:Y:S05]  /*37c0*/  @!P0 BRA `(.L_x_89) ;  /* 0x0000000000688947 */ /* 0x000fea0003800000 */
[CCC-:B------:R-:W-:Y:S01]  /*37d0*/  FFMA.RZ R10, R13.reuse, R15.reuse, R14.reuse ;  /* 0x0000000f0d0a7223 */ /* 0x1c0fe2000000c00e */
[C---:B------:R-:W-:Y:S02]  /*37e0*/  ISETP.NE.AND P2, PT, R16.reuse, RZ, PT ;  /* 0x000000ff1000720c */ /* 0x040fe40003f45270 */
[----:B------:R-:W-:Y:S02]  /*37f0*/  ISETP.NE.AND P1, PT, R16, RZ, PT ;  /* 0x000000ff1000720c */ /* 0x000fe40003f25270 */
[----:B------:R-:W-:Y:S01]  /*3800*/  LOP3.LUT R12, R10, 0x7fffff, RZ, 0xc0, !PT ;  /* 0x007fffff0a0c7812 */ /* 0x000fe200078ec0ff */
[CCC-:B------:R-:W-:Y:S01]  /*3810*/  FFMA.RP R10, R13.reuse, R15.reuse, R14.reuse ;  /* 0x0000000f0d0a7223 */ /* 0x1c0fe2000000800e */
[----:B------:R-:W-:Y:S01]  /*3820*/  FFMA.RM R13, R13, R15, R14 ;  /* 0x0000000f0d0d7223 */ /* 0x000fe2000000400e */
[----:B------:R-:W-:Y:S02]  /*3830*/  IADD3 R15, PT, PT, R16, 0x20, RZ ;  /* 0x00000020100f7810 */ /* 0x000fe40007ffe0ff */
[----:B------:R-:W-:-:S02]  /*3840*/  LOP3.LUT R12, R12, 0x800000, RZ, 0xfc, !PT ;  /* 0x008000000c0c7812 */ /* 0x000fc400078efcff */
[----:B------:R-:W-:Y:S02]  /*3850*/  IADD3 R14, PT, PT, -R16, RZ, RZ ;  /* 0x000000ff100e7210 */ /* 0x000fe40007ffe1ff */
[----:B------:R-:W-:Y:S02]  /*3860*/  SHF.L.U32 R15, R12, R15, RZ ;  /* 0x0000000f0c0f7219 */ /* 0x000fe400000006ff */
[----:B------:R-:W-:Y:S02]  /*3870*/  FSETP.NEU.FTZ.AND P0, PT, R10, R13, PT ;  /* 0x0000000d0a00720b */ /* 0x000fe40003f1d000 */
[----:B------:R-:W-:Y:S02]  /*3880*/  SEL R13, R14, RZ, P2 ;  /* 0x000000ff0e0d7207 */ /* 0x000fe40001000000 */
[----:B------:R-:W-:Y:S02]  /*3890*/  ISETP.NE.AND P1, PT, R15, RZ, P1 ;  /* 0x000000ff0f00720c */ /* 0x000fe40000f25270 */
[----:B------:R-:W-:-:S02]  /*38a0*/  SHF.R.U32.HI R13, RZ, R13, R12 ;  /* 0x0000000dff0d7219 */ /* 0x000fc4000001160c */
[----:B------:R-:W-:Y:S02]  /*38b0*/  PLOP3.LUT P0, PT, P0, P1, PT, 0xf8, 0x8f ;  /* 0x00000000008f781c */ /* 0x000fe40000703f70 */
[----:B------:R-:W-:Y:S02]  /*38c0*/  SHF.R.U32.HI R15, RZ, 0x1, R13 ;  /* 0x00000001ff0f7819 */ /* 0x000fe4000001160d */
[----:B------:R-:W-:-:S04]  /*38d0*/  SEL R10, RZ, 0x1, !P0 ;  /* 0x00000001ff0a7807 */ /* 0x000fc80004000000 */
[----:B------:R-:W-:-:S04]  /*38e0*/  LOP3.LUT R10, R10, 0x1, R15, 0xf8, !PT ;  /* 0x000000010a0a7812 */ /* 0x000fc800078ef80f */
[----:B------:R-:W-:-:S04]  /*38f0*/  LOP3.LUT R10, R10, R13, RZ, 0xc0, !PT ;  /* 0x0000000d0a0a7212 */ /* 0x000fc800078ec0ff */
[----:B------:R-:W-:-:S04]  /*3900*/  IADD3 R15, PT, PT, R15, R10, RZ ;  /* 0x0000000a0f0f7210 */ /* 0x000fc80007ffe0ff */
[----:B------:R-:W-:Y:S01]  /*3910*/  LOP3.LUT R0, R15, R0, RZ, 0xfc, !PT ;  /* 0x000000000f007212 */ /* 0x000fe200078efcff */
[----:B------:R-:W-:Y:S06]  /*3920*/  BRA `(.L_x_89) ;  /* 0x0000000000107947 */ /* 0x000fec0003800000 */
.L_x_88:
[----:B------:R-:W-:-:S04]  /*3930*/  LOP3.LUT R0, R0, 0x80000000, RZ, 0xc0, !PT ;  /* 0x8000000000007812 */ /* 0x000fc800078ec0ff */
[----:B------:R-:W-:Y:S01]  /*3940*/  LOP3.LUT R0, R0, 0x7f800000, RZ, 0xfc, !PT ;  /* 0x7f80000000007812 */ /* 0x000fe200078efcff */
[----:B------:R-:W-:Y:S06]  /*3950*/  BRA `(.L_x_89) ;  /* 0x0000000000047947 */ /* 0x000fec0003800000 */
.L_x_87:
[----:B------:R-:W-:-:S07]  /*3960*/  LEA R0, R17, R0, 0x17 ;  /* 0x0000000011007211 */ /* 0x000fce00078eb8ff */
.L_x_89:
[----:B------:R-:W-:Y:S05]  /*3970*/  BSYNC.RECONVERGENT B1 ;  /* 0x0000000000017941 */ /* 0x000fea0003800200 */
.L_x_86:
[----:B------:R-:W-:Y:S05]  /*3980*/  BRA `(.L_x_90) ;  /* 0x0000000000207947 */ /* 0x000fea0003800000 */
.L_x_85:
[----:B------:R-:W-:-:S04]  /*3990*/  LOP3.LUT R0, R13, 0x80000000, R0, 0x48, !PT ;  /* 0x800000000d007812 */ /* 0x000fc800078e4800 */
[----:B------:R-:W-:Y:S01]  /*39a0*/  LOP3.LUT R0, R0, 0x7f800000, RZ, 0xfc, !PT ;  /* 0x7f80000000007812 */ /* 0x000fe200078efcff */
[----:B------:R-:W-:Y:S06]  /*39b0*/  BRA `(.L_x_90) ;  /* 0x0000000000147947 */ /* 0x000fec0003800000 */
.L_x_84:
[----:B------:R-:W-:Y:S01]  /*39c0*/  LOP3.LUT R0, R13, 0x80000000, R0, 0x48, !PT ;  /* 0x800000000d007812 */ /* 0x000fe200078e4800 */
[----:B------:R-:W-:Y:S06]  /*39d0*/  BRA `(.L_x_90) ;  /* 0x00000000000c7947 */ /* 0x000fec0003800000 */
.L_x_83:
[----:B------:R-:W0:Y:S01]  /*39e0*/  MUFU.RSQ R0, -QNAN ;  /* 0xffc0000000007908 */ /* 0x000e220000001400 */
[----:B------:R-:W-:Y:S05]  /*39f0*/  BRA `(.L_x_90) ;  /* 0x0000000000047947 */ /* 0x000fea0003800000 */
.L_x_82:
[----:B------:R-:W-:-:S07]  /*3a00*/  FADD.FTZ R0, R0, R3 ;  /* 0x0000000300007221 */ /* 0x000fce0000010000 */
.L_x_90:
[----:B------:R-:W-:Y:S05]  /*3a10*/  BSYNC.RECONVERGENT B0 ;  /* 0x0000000000007941 */ /* 0x000fea0003800200 */
.L_x_80:
[----:B------:R-:W-:Y:S01]  /*3a20*/  HFMA2 R13, -RZ, RZ, 0, 0 ;  /* 0x00000000ff0d7431 */ /* 0x000fe200000001ff */
[----:B------:R-:W-:Y:S02]  /*3a30*/  MOV R12, R2 ;  /* 0x00000002000c7202 */ /* 0x000fe40000000f00 */
[----:B0-----:R-:W-:Y:S02]  /*3a40*/  MOV R15, R0 ;  /* 0x00000000000f7202 */ /* 0x001fe40000000f00 */
[----:B------:R-:W-:Y:S05]  /*3a50*/  RET.REL.NODEC R12 `(_Z12softmax_rowsPfiii) ;  /* 0xffffffc40c687950 */ /* 0x000fea0003c3ffff */
.L_x_91:
        /* <DEDUP_REMOVED lines=10> */
.L_x_115:


//--------------------- .text._Z27compute_attention_scores_qkPKfS0_Pfiiii --------------------------
	.section	.text._Z27compute_attention_scores_qkPKfS0_Pfiiii,"ax",@progbits
	.align	128
        .global         _Z27compute_attention_scores_qkPKfS0_Pfiiii
        .type           _Z27compute_attention_scores_qkPKfS0_Pfiiii,@function
        .size           _Z27compute_attention_scores_qkPKfS0_Pfiiii,(.L_x_117 - _Z27compute_attention_scores_qkPKfS0_Pfiiii)
        .other          _Z27compute_attention_scores_qkPKfS0_Pfiiii,@"STO_CUDA_ENTRY STV_DEFAULT"
_Z27compute_attention_scores_qkPKfS0_Pfiiii:
.text._Z27compute_attention_scores_qkPKfS0_Pfiiii:
[----:B------:R-:W-:Y:S08]  /*0000*/  LDC R1, c[0x0][0x37c] ;  /* 0x0000df00ff017b82 */ /* 0x000ff00000000800 */
[----:B------:R-:W0:Y:S01]  /*0010*/  LDC.64 R2, c[0x0][0x398] ;  /* 0x0000e600ff027b82 */ /* 0x000e220000000a00 */
[----:B------:R-:W1:Y:S01]  /*0020*/  S2R R9, SR_TID.Y ;  /* 0x0000000000097919 */ /* 0x000e620000002200 */
[----:B------:R-:W2:Y:S06]  /*0030*/  LDCU UR6, c[0x0][0x3a0] ;  /* 0x00007400ff0677ac */ /* 0x000eac0008000800 */
[----:B------:R-:W3:Y:S08]  /*0040*/  S2UR UR4, SR_CTAID.Z ;  /* 0x00000000000479c3 */ /* 0x000ef00000002700 */
[----:B------:R-:W-:Y:S01]  /*0050*/  S2UR UR5, SR_CTAID.Y ;  /* 0x00000000000579c3 */ /* 0x000fe20000002600 */
[----:B0-----:R-:W0:Y:S01]  /*0060*/  I2F.U32.RP R0, R3 ;  /* 0x0000000300007306 */ /* 0x001e220000209000 */
[----:B------:R-:W-:-:S07]  /*0070*/  ISETP.NE.U32.AND P2, PT, R3, RZ, PT ;  /* 0x000000ff0300720c */ /* 0x000fce0003f45070 */
[----:B0-----:R-:W0:Y:S02]  /*0080*/  MUFU.RCP R0, R0 ;  /* 0x0000000000007308 */ /* 0x001e240000001000 */
[----:B0-----:R-:W-:-:S06]  /*0090*/  IADD3 R4, PT, PT, R0, 0xffffffe, RZ ;  /* 0x0ffffffe00047810 */ /* 0x001fcc0007ffe0ff */
[----:B------:R0:W4:Y:S02]  /*00a0*/  F2I.FTZ.U32.TRUNC.NTZ R5, R4 ;  /* 0x0000000400057305 */ /* 0x000124000021f000 */
[----:B0-----:R-:W-:Y:S02]  /*00b0*/  HFMA2 R4, -RZ, RZ, 0, 0 ;  /* 0x00000000ff047431 */ /* 0x001fe400000001ff */
[----:B----4-:R-:W-:-:S04]  /*00c0*/  IMAD.MOV R6, RZ, RZ, -R5 ;  /* 0x000000ffff067224 */ /* 0x010fc800078e0a05 */
[----:B------:R-:W-:-:S04]  /*00d0*/  IMAD R7, R6, R3, RZ ;  /* 0x0000000306077224 */ /* 0x000fc800078e02ff */
[----:B------:R-:W-:Y:S01]  /*00e0*/  IMAD.HI.U32 R5, R5, R7, R4 ;  /* 0x0000000705057227 */ /* 0x000fe200078e0004 */
[----:B------:R-:W-:Y:S01]  /*00f0*/  LOP3.LUT R4, RZ, R3, RZ, 0x33, !PT ;  /* 0x00000003ff047212 */ /* 0x000fe200078e33ff */
[----:B------:R-:W0:Y:S04]  /*0100*/  LDC R7, c[0x0][0x360] ;  /* 0x0000d800ff077b82 */ /* 0x000e280000000800 */
[----:B---3--:R-:W-:-:S04]  /*0110*/  IMAD.HI.U32 R5, R5, UR4, RZ ;  /* 0x0000000405057c27 */ /* 0x008fc8000f8e00ff */
[----:B------:R-:W-:Y:S01]  /*0120*/  IMAD.MOV R6, RZ, RZ, -R5 ;  /* 0x000000ffff067224 */ /* 0x000fe200078e0a05 */
[----:B------:R-:W1:Y:S03]  /*0130*/  LDC R8, c[0x0][0x364] ;  /* 0x0000d900ff087b82 */ /* 0x000e660000000800 */
[----:B------:R-:W-:Y:S02]  /*0140*/  IMAD R0, R3, R6, UR4 ;  /* 0x0000000403007e24 */ /* 0x000fe4000f8e0206 */
[----:B------:R-:W0:Y:S03]  /*0150*/  S2R R6, SR_TID.X ;  /* 0x0000000000067919 */ /* 0x000e260000002100 */
[----:B------:R-:W-:Y:S01]  /*0160*/  ISETP.GE.U32.AND P0, PT, R0, R3, PT ;  /* 0x000000030000720c */ /* 0x000fe20003f06070 */
[----:B------:R-:W0:-:S12]  /*0170*/  S2UR UR4, SR_CTAID.X ;  /* 0x00000000000479c3 */ /* 0x000e180000002500 */
[----:B------:R-:W-:Y:S01]  /*0180*/  @P0 IADD3 R0, PT, PT, R0, -R3, RZ ;  /* 0x8000000300000210 */ /* 0x000fe20007ffe0ff */
[----:B------:R-:W-:-:S03]  /*0190*/  @P0 VIADD R5, R5, 0x1 ;  /* 0x0000000105050836 */ /* 0x000fc60000000000 */
[----:B------:R-:W-:Y:S01]  /*01a0*/  ISETP.GE.U32.AND P1, PT, R0, R3, PT ;  /* 0x000000030000720c */ /* 0x000fe20003f26070 */
[----:B0-----:R-:W-:-:S12]  /*01b0*/  IMAD R7, R7, UR4, R6 ;  /* 0x0000000407077c24 */ /* 0x001fd8000f8e0206 */
[----:B------:R-:W-:Y:S01]  /*01c0*/  @P1 IADD3 R5, PT, PT, R5, 0x1, RZ ;  /* 0x0000000105051810 */ /* 0x000fe20007ffe0ff */
[----:B-1----:R-:W-:-:S03]  /*01d0*/  IMAD R6, R8, UR5, R9 ;  /* 0x0000000508067c24 */ /* 0x002fc6000f8e0209 */
[----:B------:R-:W-:Y:S02]  /*01e0*/  SEL R5, R4, R5, !P2 ;  /* 0x0000000504057207 */ /* 0x000fe40005000000 */
[----:B------:R-:W-:Y:S02]  /*01f0*/  VIMNMX R8, PT, PT, R7, R6, !PT ;  /* 0x0000000607087248 */ /* 0x000fe40007fe0100 */
[----:B------:R-:W-:-:S04]  /*0200*/  ISETP.GE.AND P0, PT, R5, R2, PT ;  /* 0x000000020500720c */ /* 0x000fc80003f06270 */
[----:B--2---:R-:W-:-:S13]  /*0210*/  ISETP.GE.OR P0, PT, R8, UR6, P0 ;  /* 0x0000000608007c0c */ /* 0x004fda0008706670 */
[----:B------:R-:W-:Y:S05]  /*0220*/  @P0 EXIT ;  /* 0x000000000000094d */ /* 0x000fea0003800000 */
[----:B------:R-:W0:Y:S01]  /*0230*/  LDCU UR13, c[0x0][0x3a4] ;  /* 0x00007480ff0d77ac */ /* 0x000e220008000800 */
[----:B------:R-:W-:Y:S01]  /*0240*/  IADD3 R9, PT, PT, R0, -R3, RZ ;  /* 0x8000000300097210 */ /* 0x000fe20007ffe0ff */
[----:B------:R-:W-:Y:S01]  /*0250*/  IMAD.MOV.U32 R13, RZ, RZ, RZ ;  /* 0x000000ffff0d7224 */ /* 0x000fe200078e00ff */
[----:B------:R-:W1:Y:S02]  /*0260*/  LDCU.64 UR14, c[0x0][0x358] ;  /* 0x00006b00ff0e77ac */ /* 0x000e640008000a00 */
[----:B------:R-:W-:-:S05]  /*0270*/  @P2 SEL R4, R9, R0, P1 ;  /* 0x0000000009042207 */ /* 0x000fca0000800000 */
[----:B------:R-:W-:-:S04]  /*0280*/  IMAD R3, R5, R3, R4 ;  /* 0x0000000305037224 */ /* 0x000fc800078e0204 */
[C---:B------:R-:W-:Y:S02]  /*0290*/  IMAD R7, R3.reuse, UR6, R7 ;  /* 0x0000000603077c24 */ /* 0x040fe4000f8e0207 */
[----:B------:R-:W-:Y:S01]  /*02a0*/  IMAD R8, R3, UR6, R6 ;  /* 0x0000000603087c24 */ /* 0x000fe2000f8e0206 */
[----:B0-----:R-:W-:-:S09]  /*02b0*/  UISETP.GE.AND UP0, UPT, UR13, 0x1, UPT ;  /* 0x000000010d00788c */ /* 0x001fd2000bf06270 */
[----:B-1----:R-:W-:Y:S05]  /*02c0*/  BRA.U !UP0, `(.L_x_92) ;  /* 0x0000000908647547 */ /* 0x002fea000b800000 */
[----:B------:R-:W-:Y:S01]  /*02d0*/  UISETP.GE.U32.AND UP1, UPT, UR13, 0x10, UPT ;  /* 0x000000100d00788c */ /* 0x000fe2000bf26070 */
[----:B------:R-:W-:Y:S01]  /*02e0*/  HFMA2 R13, -RZ, RZ, 0, 0 ;  /* 0x00000000ff0d7431 */ /* 0x000fe200000001ff */
[----:B------:R-:W-:Y:S02]  /*02f0*/  ULOP3.LUT UR12, UR13, 0xf, URZ, 0xc0, !UPT ;  /* 0x0000000f0d0c7892 */ /* 0x000fe4000f8ec0ff */
[----:B------:R-:W-:Y:S01]  /*0300*/  IMAD R8, R8, UR13, RZ ;  /* 0x0000000d08087c24 */ /* 0x000fe2000f8e02ff */
[----:B------:R-:W-:Y:S01]  /*0310*/  UMOV UR4, URZ ;  /* 0x000000ff00047c82 */ /* 0x000fe20008000000 */
[----:B------:R-:W-:Y:S01]  /*0320*/  IMAD R9, R7, UR13, RZ ;  /* 0x0000000d07097c24 */ /* 0x000fe2000f8e02ff */
[----:B------:R-:W-:Y:S02]  /*0330*/  UISETP.NE.AND UP0, UPT, UR12, URZ, UPT ;  /* 0x000000ff0c00728c */ /* 0x000fe4000bf05270 */
[----:B------:R-:W-:Y:S09]  /*0340*/  BRA.U !UP1, `(.L_x_93) ;  /* 0x0000000509147547 */ /* 0x000ff2000b800000 */
[----:B------:R-:W0:Y:S01]  /*0350*/  LDCU.128 UR8, c[0x0][0x380] ;  /* 0x00007000ff0877ac */ /* 0x000e220008000c00 */
[----:B------:R-:W-:Y:S01]  /*0360*/  MOV R13, RZ ;  /* 0x000000ff000d7202 */ /* 0x000fe20000000f00 */
[----:B------:R-:W-:Y:S01]  /*0370*/  IMAD.MOV.U32 R0, RZ, RZ, R8 ;  /* 0x000000ffff007224 */ /* 0x000fe200078e0008 */
[----:B------:R-:W-:Y:S01]  /*0380*/  MOV R10, R9 ;  /* 0x00000009000a7202 */ /* 0x000fe20000000f00 */
[----:B------:R-:W-:Y:S02]  /*0390*/  ULOP3.LUT UR4, UR13, 0x7ffffff0, URZ, 0xc0, !UPT ;  /* 0x7ffffff00d047892 */ /* 0x000fe4000f8ec0ff */
[----:B0-----:R-:W-:Y:S02]  /*03a0*/  UIADD3 UR7, UP1, UPT, UR8, 0x20, URZ ;  /* 0x0000002008077890 */ /* 0x001fe4000ff3e0ff */
[----:B------:R-:W-:Y:S02]  /*03b0*/  UIADD3 UR5, UP2, UPT, UR10, 0x20, URZ ;  /* 0x000000200a057890 */ /* 0x000fe4000ff5e0ff */
[----:B------:R-:W-:-:S02]  /*03c0*/  UIADD3 UR10, UPT, UPT, -UR4, URZ, URZ ;  /* 0x000000ff040a7290 */ /* 0x000fc4000fffe1ff */
[----:B------:R-:W-:Y:S02]  /*03d0*/  UIADD3.X UR8, UPT, UPT, URZ, UR9, URZ, UP1, !UPT ;  /* 0x00000009ff087290 */ /* 0x000fe40008ffe4ff */
[----:B------:R-:W-:-:S12]  /*03e0*/  UIADD3.X UR6, UPT, UPT, URZ, UR11, URZ, UP2, !UPT ;  /* 0x0000000bff067290 */ /* 0x000fd800097fe4ff */
.L_x_94:
[----:B------:R-:W-:Y:S01]  /*03f0*/  MOV R2, UR7 ;  /* 0x0000000700027c02 */ /* 0x000fe20008000f00 */
[----:B------:R-:W-:Y:S01]  /*0400*/  IMAD.U32 R3, RZ, RZ, UR8 ;  /* 0x00000008ff037e24 */ /* 0x000fe2000f8e00ff */
[----:B------:R-:W-:Y:S02]  /*0410*/  MOV R4, UR5 ;  /* 0x0000000500047c02 */ /* 0x000fe40008000f00 */
[----:B------:R-:W-:Y:S01]  /*0420*/  MOV R5, UR6 ;  /* 0x0000000600057c02 */ /* 0x000fe20008000f00 */
[----:B------:R-:W-:-:S04]  /*0430*/  IMAD.WIDE R2, R10, 0x4, R2 ;  /* 0x000000040a027825 */ /* 0x000fc800078e0202 */
[----:B------:R-:W-:Y:S01]  /*0440*/  IMAD.WIDE R4, R0, 0x4, R4 ;  /* 0x0000000400047825 */ /* 0x000fe200078e0204 */
[----:B------:R-:W2:Y:S04]  /*0450*/  LDG.E.CONSTANT R14, desc[UR14][R2.64+-0x20] ;  /* 0xffffe00e020e7981 */ /* 0x000ea8000c1e9900 */
[----:B------:R-:W2:Y:S04]  /*0460*/  LDG.E.CONSTANT R15, desc[UR14][R4.64+-0x20] ;  /* 0xffffe00e040f7981 */ /* 0x000ea8000c1e9900 */
[----:B------:R-:W3:Y:S04]  /*0470*/  LDG.E.CONSTANT R16, desc[UR14][R2.64+-0x1c] ;  /* 0xffffe40e02107981 */ /* 0x000ee8000c1e9900 */
[----:B------:R-:W3:Y:S04]  /*0480*/  LDG.E.CONSTANT R25, desc[UR14][R4.64+-0x1c] ;  /* 0xffffe40e04197981 */ /* 0x000ee8000c1e9900 */
[----:B------:R-:W4:Y:S04]  /*0490*/  LDG.E.CONSTANT R17, desc[UR14][R2.64+-0x18] ;  /* 0xffffe80e02117981 */ /* 0x000f28000c1e9900 */
[----:B------:R-:W4:Y:S04]  /*04a0*/  LDG.E.CONSTANT R18, desc[UR14][R4.64+-0x18] ;  /* 0xffffe80e04127981 */ /* 0x000f28000c1e9900 */
[----:B------:R-:W5:Y:S04]  /*04b0*/  LDG.E.CONSTANT R22, desc[UR14][R2.64+-0x14] ;  /* 0xffffec0e02167981 */ /* 0x000f68000c1e9900 */
        /* <DEDUP_REMOVED lines=8> */
[----:B------:R-:W5:Y:S01]  /*0540*/  LDG.E.CONSTANT R27, desc[UR14][R4.64+0x1c] ;  /* 0x00001c0e041b7981 */ /* 0x000f62000c1e9900 */
[----:B--2---:R-:W-:-:S03]  /*0550*/  FFMA R15, R14, R15, R13 ;  /* 0x0000000f0e0f7223 */ /* 0x004fc6000000000d */
[----:B------:R-:W2:Y:S04]  /*0560*/  LDG.E.CONSTANT R13, desc[UR14][R2.64+-0x4] ;  /* 0xfffffc0e020d7981 */ /* 0x000ea8000c1e9900 */
[----:B------:R-:W2:Y:S01]  /*0570*/  LDG.E.CONSTANT R14, desc[UR14][R4.64+-0x4] ;  /* 0xfffffc0e040e7981 */ /* 0x000ea2000c1e9900 */
[----:B---3--:R-:W-:-:S03]  /*0580*/  FFMA R26, R16, R25, R15 ;  /* 0x00000019101a7223 */ /* 0x008fc6000000000f */
[----:B------:R-:W3:Y:S04]  /*0590*/  LDG.E.CONSTANT R15, desc[UR14][R2.64] ;  /* 0x0000000e020f7981 */ /* 0x000ee8000c1e9900 */
[----:B------:R-:W3:Y:S01]  /*05a0*/  LDG.E.CONSTANT R16, desc[UR14][R4.64] ;  /* 0x0000000e04107981 */ /* 0x000ee2000c1e9900 */
[----:B----4-:R-:W-:-:S03]  /*05b0*/  FFMA R25, R17, R18, R26 ;  /* 0x0000001211197223 */ /* 0x010fc6000000001a */
[----:B------:R-:W4:Y:S04]  /*05c0*/  LDG.E.CONSTANT R17, desc[UR14][R2.64+0x4] ;  /* 0x0000040e02117981 */ /* 0x000f28000c1e9900 */
[----:B------:R-:W4:Y:S01]  /*05d0*/  LDG.E.CONSTANT R18, desc[UR14][R4.64+0x4] ;  /* 0x0000040e04127981 */ /* 0x000f22000c1e9900 */
[----:B-----5:R-:W-:-:S03]  /*05e0*/  FFMA R26, R22, R21, R25 ;  /* 0x00000015161a7223 */ /* 0x020fc60000000019 */
[----:B------:R-:W5:Y:S04]  /*05f0*/  LDG.E.CONSTANT R21, desc[UR14][R2.64+0x8] ;  /* 0x0000080e02157981 */ /* 0x000f68000c1e9900 */
[----:B------:R-:W5:Y:S01]  /*0600*/  LDG.E.CONSTANT R22, desc[UR14][R4.64+0x8] ;  /* 0x0000080e04167981 */ /* 0x000f62000c1e9900 */
[----:B------:R-:W-:-:S03]  /*0610*/  FFMA R26, R23, R24, R26 ;  /* 0x00000018171a7223 */ /* 0x000fc6000000001a */
[----:B------:R-:W5:Y:S04]  /*0620*/  LDG.E.CONSTANT R23, desc[UR14][R2.64+0xc] ;  /* 0x00000c0e02177981 */ /* 0x000f68000c1e9900 */
[----:B------:R-:W5:Y:S01]  /*0630*/  LDG.E.CONSTANT R24, desc[UR14][R4.64+0xc] ;  /* 0x00000c0e04187981 */ /* 0x000f62000c1e9900 */
[----:B------:R-:W-:-:S03]  /*0640*/  FFMA R26, R19, R20, R26 ;  /* 0x00000014131a7223 */ /* 0x000fc6000000001a */
[----:B------:R-:W5:Y:S04]  /*0650*/  LDG.E.CONSTANT R19, desc[UR14][R2.64+0x10] ;  /* 0x0000100e02137981 */ /* 0x000f68000c1e9900 */
[----:B------:R-:W5:Y:S01]  /*0660*/  LDG.E.CONSTANT R20, desc[UR14][R4.64+0x10] ;  /* 0x0000100e04147981 */ /* 0x000f62000c1e9900 */
[----:B------:R-:W-:-:S03]  /*0670*/  FFMA R29, R11, R12, R26 ;  /* 0x0000000c0b1d7223 */ /* 0x000fc6000000001a */
[----:B------:R-:W5:Y:S04]  /*0680*/  LDG.E.CONSTANT R12, desc[UR14][R2.64+0x14] ;  /* 0x0000140e020c7981 */ /* 0x000f68000c1e9900 */
[----:B------:R-:W5:Y:S04]  /*0690*/  LDG.E.CONSTANT R25, desc[UR14][R4.64+0x14] ;  /* 0x0000140e04197981 */ /* 0x000f68000c1e9900 */
[----:B------:R-:W5:Y:S04]  /*06a0*/  LDG.E.CONSTANT R11, desc[UR14][R2.64+0x18] ;  /* 0x0000180e020b7981 */ /* 0x000f68000c1e9900 */
[----:B------:R-:W5:Y:S01]  /*06b0*/  LDG.E.CONSTANT R26, desc[UR14][R2.64+0x1c] ;  /* 0x00001c0e021a7981 */ /* 0x000f62000c1e9900 */
[----:B------:R-:W-:-:S04]  /*06c0*/  UIADD3 UR10, UPT, UPT, UR10, 0x10, URZ ;  /* 0x000000100a0a7890 */ /* 0x000fc8000fffe0ff */
[----:B------:R-:W-:Y:S01]  /*06d0*/  UISETP.NE.AND UP1, UPT, UR10, URZ, UPT ;  /* 0x000000ff0a00728c */ /* 0x000fe2000bf25270 */
[----:B------:R-:W-:Y:S01]  /*06e0*/  VIADD R10, R10, 0x10 ;  /* 0x000000100a0a7836 */ /* 0x000fe20000000000 */
[----:B------:R-:W-:Y:S01]  /*06f0*/  IADD3 R0, PT, PT, R0, 0x10, RZ ;  /* 0x0000001000007810 */ /* 0x000fe20007ffe0ff */
[----:B--2---:R-:W-:-:S04]  /*0700*/  FFMA R14, R13, R14, R29 ;  /* 0x0000000e0d0e7223 */ /* 0x004fc8000000001d */
[----:B---3--:R-:W-:-:S04]  /*0710*/  FFMA R14, R15, R16, R14 ;  /* 0x000000100f0e7223 */ /* 0x008fc8000000000e */
[----:B----4-:R-:W-:-:S04]  /*0720*/  FFMA R14, R17, R18, R14 ;  /* 0x00000012110e7223 */ /* 0x010fc8000000000e */
[----:B-----5:R-:W-:-:S04]  /*0730*/  FFMA R14, R21, R22, R14 ;  /* 0x00000016150e7223 */ /* 0x020fc8000000000e */
[----:B------:R-:W-:-:S04]  /*0740*/  FFMA R14, R23, R24, R14 ;  /* 0x00000018170e7223 */ /* 0x000fc8000000000e */
[----:B------:R-:W-:-:S04]  /*0750*/  FFMA R19, R19, R20, R14 ;  /* 0x0000001413137223 */ /* 0x000fc8000000000e */
[----:B------:R-:W-:-:S04]  /*0760*/  FFMA R12, R12, R25, R19 ;  /* 0x000000190c0c7223 */ /* 0x000fc80000000013 */
[----:B------:R-:W-:-:S04]  /*0770*/  FFMA R11, R11, R28, R12 ;  /* 0x0000001c0b0b7223 */ /* 0x000fc8000000000c */
[----:B------:R-:W-:Y:S01]  /*0780*/  FFMA R13, R26, R27, R11 ;  /* 0x0000001b1a0d7223 */ /* 0x000fe2000000000b */
[----:B------:R-:W-:Y:S06]  /*0790*/  BRA.U UP1, `(.L_x_94) ;  /* 0xfffffffd01147547 */ /* 0x000fec000b83ffff */
.L_x_93:
[----:B------:R-:W-:Y:S05]  /*07a0*/  BRA.U !UP0, `(.L_x_92) ;  /* 0x00000005082c7547 */ /* 0x000fea000b800000 */
[----:B------:R-:W-:Y:S02]  /*07b0*/  UISETP.GE.U32.AND UP0, UPT, UR12, 0x8, UPT ;  /* 0x000000080c00788c */ /* 0x000fe4000bf06070 */
[----:B------:R-:W-:-:S04]  /*07c0*/  ULOP3.LUT UR6, UR13, 0x7, URZ, 0xc0, !UPT ;  /* 0x000000070d067892 */ /* 0x000fc8000f8ec0ff */
[----:B------:R-:W-:-:S03]  /*07d0*/  UISETP.NE.AND UP1, UPT, UR6, URZ, UPT ;  /* 0x000000ff0600728c */ /* 0x000fc6000bf25270 */
[----:B------:R-:W-:Y:S08]  /*07e0*/  BRA.U !UP0, `(.L_x_95) ;  /* 0x00000001087c7547 */ /* 0x000ff0000b800000 */
[----:B------:R-:W0:Y:S01]  /*07f0*/  LDC.64 R2, c[0x0][0x380] ;  /* 0x0000e000ff027b82 */ /* 0x000e220000000a00 */
[----:B------:R-:W-:Y:S01]  /*0800*/  IADD3 R11, PT, PT, R9, UR4, RZ ;  /* 0x00000004090b7c10 */ /* 0x000fe2000fffe0ff */
[----:B------:R-:W-:-:S06]  /*0810*/  VIADD R15, R8, UR4 ;  /* 0x00000004080f7c36 */ /* 0x000fcc0008000000 */
[----:B------:R-:W1:Y:S01]  /*0820*/  LDC.64 R4, c[0x0][0x388] ;  /* 0x0000e200ff047b82 */ /* 0x000e620000000a00 */
[----:B0-----:R-:W-:-:S05]  /*0830*/  IMAD.WIDE R2, R11, 0x4, R2 ;  /* 0x000000040b027825 */ /* 0x001fca00078e0202 */
[----:B------:R-:W2:Y:S01]  /*0840*/  LDG.E.CONSTANT R14, desc[UR14][R2.64] ;  /* 0x0000000e020e7981 */ /* 0x000ea2000c1e9900 */
[----:B-1----:R-:W-:-:S03]  /*0850*/  IMAD.WIDE R4, R15, 0x4, R4 ;  /* 0x000000040f047825 */ /* 0x002fc600078e0204 */
[----:B------:R-:W3:Y:S04]  /*0860*/  LDG.E.CONSTANT R17, desc[UR14][R2.64+0x4] ;  /* 0x0000040e02117981 */ /* 0x000ee8000c1e9900 */
[----:B------:R-:W2:Y:S04]  /*0870*/  LDG.E.CONSTANT R16, desc[UR14][R4.64] ;  /* 0x0000000e04107981 */ /* 0x000ea8000c1e9900 */
        /* <DEDUP_REMOVED lines=13> */
[----:B------:R-:W-:Y:S01]  /*0950*/  UIADD3 UR4, UPT, UPT, UR4, 0x8, URZ ;  /* 0x0000000804047890 */ /* 0x000fe2000fffe0ff */
[----:B--2---:R-:W-:-:S04]  /*0960*/  FFMA R14, R14, R16, R13 ;  /* 0x000000100e0e7223 */ /* 0x004fc8000000000d */
[----:B---3--:R-:W-:-:S04]  /*0970*/  FFMA R14, R17, R18, R14 ;  /* 0x00000012110e7223 */ /* 0x008fc8000000000e */
[----:B----4-:R-:W-:-:S04]  /*0980*/  FFMA R14, R19, R20, R14 ;  /* 0x00000014130e7223 */ /* 0x010fc8000000000e */
[----:B-----5:R-:W-:-:S04]  /*0990*/  FFMA R14, R21, R22, R14 ;  /* 0x00000016150e7223 */ /* 0x020fc8000000000e */
[----:B------:R-:W-:-:S04]  /*09a0*/  FFMA R23, R23, R24, R14 ;  /* 0x0000001817177223 */ /* 0x000fc8000000000e */
[----:B------:R-:W-:-:S04]  /*09b0*/  FFMA R15, R12, R15, R23 ;  /* 0x0000000f0c0f7223 */ /* 0x000fc80000000017 */
[----:B------:R-:W-:-:S04]  /*09c0*/  FFMA R11, R0, R11, R15 ;  /* 0x0000000b000b7223 */ /* 0x000fc8000000000f */
[----:B------:R-:W-:-:S07]  /*09d0*/  FFMA R13, R10, R25, R11 ;  /* 0x000000190a0d7223 */ /* 0x000fce000000000b */
.L_x_95:
[----:B------:R-:W-:Y:S05]  /*09e0*/  BRA.U !UP1, `(.L_x_92) ;  /* 0x00000001099c7547 */ /* 0x000fea000b800000 */
[----:B------:R-:W-:Y:S02]  /*09f0*/  UISETP.GE.U32.AND UP0, UPT, UR6, 0x4, UPT ;  /* 0x000000040600788c */ /* 0x000fe4000bf06070 */
[----:B------:R-:W-:-:S04]  /*0a00*/  ULOP3.LUT UR5, UR13, 0x3, URZ, 0xc0, !UPT ;  /* 0x000000030d057892 */ /* 0x000fc8000f8ec0ff */
[----:B------:R-:W-:-:S03]  /*0a10*/  UISETP.NE.AND UP1, UPT, UR5, URZ, UPT ;  /* 0x000000ff0500728c */ /* 0x000fc6000bf25270 */
[----:B------:R-:W-:Y:S08]  /*0a20*/  BRA.U !UP0, `(.L_x_96) ;  /* 0x00000001084c7547 */ /* 0x000ff0000b800000 */
[----:B------:R-:W0:Y:S01]  /*0a30*/  LDC.64 R2, c[0x0][0x380] ;  /* 0x0000e000ff027b82 */ /* 0x000e220000000a00 */
[----:B------:R-:W-:Y:S02]  /*0a40*/  IADD3 R11, PT, PT, R9, UR4, RZ ;  /* 0x00000004090b7c10 */ /* 0x000fe4000fffe0ff */
[----:B------:R-:W-:-:S05]  /*0a50*/  IADD3 R15, PT, PT, R8, UR4, RZ ;  /* 0x00000004080f7c10 */ /* 0x000fca000fffe0ff */
        /* <DEDUP_REMOVED lines=10> */
[----:B------:R-:W5:Y:S01]  /*0b00*/  LDG.E.CONSTANT R16, desc[UR14][R4.64+0xc] ;  /* 0x00000c0e04107981 */ /* 0x000f62000c1e9900 */
[----:B------:R-:W-:Y:S01]  /*0b10*/  UIADD3 UR4, UPT, UPT, UR4, 0x4, URZ ;  /* 0x0000000404047890 */ /* 0x000fe2000fffe0ff */
[----:B--2---:R-:W-:-:S04]  /*0b20*/  FFMA R0, R0, R10, R13 ;  /* 0x0000000a00007223 */ /* 0x004fc8000000000d */
[----:B---3--:R-:W-:-:S04]  /*0b30*/  FFMA R0, R11, R12, R0 ;  /* 0x0000000c0b007223 */ /* 0x008fc80000000000 */
[----:B----4-:R-:W-:-:S04]  /*0b40*/  FFMA R0, R15, R14, R0 ;  /* 0x0000000e0f007223 */ /* 0x010fc80000000000 */
[----:B-----5:R-:W-:-:S07]  /*0b50*/  FFMA R13, R17, R16, R0 ;  /* 0x00000010110d7223 */ /* 0x020fce0000000000 */
.L_x_96:
[----:B------:R-:W-:Y:S05]  /*0b60*/  BRA.U !UP1, `(.L_x_92) ;  /* 0x00000001093c7547 */ /* 0x000fea000b800000 */
[----:B------:R-:W0:Y:S01]  /*0b70*/  LDC.64 R14, c[0x0][0x380] ;  /* 0x0000e000ff0e7b82 */ /* 0x000e220000000a00 */
[----:B------:R-:W-:Y:S01]  /*0b80*/  VIADD R17, R8, UR4 ;  /* 0x0000000408117c36 */ /* 0x000fe20008000000 */
[----:B------:R-:W-:Y:S01]  /*0b90*/  IADD3 R9, PT, PT, R9, UR4, RZ ;  /* 0x0000000409097c10 */ /* 0x000fe2000fffe0ff */
[----:B------:R-:W-:-:S05]  /*0ba0*/  UIADD3 UR5, UPT, UPT, -UR5, URZ, URZ ;  /* 0x000000ff05057290 */ /* 0x000fca000fffe1ff */
[----:B------:R-:W1:Y:S07]  /*0bb0*/  LDC.64 R10, c[0x0][0x388] ;  /* 0x0000e200ff0a7b82 */ /* 0x000e6e0000000a00 */
.L_x_97:
[----:B-1----:R-:W-:-:S04]  /*0bc0*/  IMAD.WIDE R2, R17, 0x4, R10 ;  /* 0x0000000411027825 */ /* 0x002fc800078e020a */
[----:B0-----:R-:W-:Y:S02]  /*0bd0*/  IMAD.WIDE R4, R9, 0x4, R14 ;  /* 0x0000000409047825 */ /* 0x001fe400078e020e */
[----:B------:R-:W2:Y:S04]  /*0be0*/  LDG.E.CONSTANT R2, desc[UR14][R2.64] ;  /* 0x0000000e02027981 */ /* 0x000ea8000c1e9900 */
[----:B------:R-:W2:Y:S01]  /*0bf0*/  LDG.E.CONSTANT R4, desc[UR14][R4.64] ;  /* 0x0000000e04047981 */ /* 0x000ea2000c1e9900 */
[----:B------:R-:W-:Y:S01]  /*0c00*/  UIADD3 UR5, UPT, UPT, UR5, 0x1, URZ ;  /* 0x0000000105057890 */ /* 0x000fe2000fffe0ff */
[----:B------:R-:W-:Y:S01]  /*0c10*/  IADD3 R17, PT, PT, R17, 0x1, RZ ;  /* 0x0000000111117810 */ /* 0x000fe20007ffe0ff */
[----:B------:R-:W-:Y:S02]  /*0c20*/  VIADD R9, R9, 0x1 ;  /* 0x0000000109097836 */ /* 0x000fe40000000000 */
[----:B------:R-:W-:Y:S01]  /*0c30*/  UISETP.NE.AND UP0, UPT, UR5, URZ, UPT ;  /* 0x000000ff0500728c */ /* 0x000fe2000bf05270 */
[----:B--2---:R-:W-:-:S08]  /*0c40*/  FFMA R13, R4, R2, R13 ;  /* 0x00000002040d7223 */ /* 0x004fd0000000000d */
[----:B------:R-:W-:Y:S05]  /*0c50*/  BRA.U UP0, `(.L_x_97) ;  /* 0xfffffffd00d87547 */ /* 0x000fea000b83ffff */
.L_x_92:
[----:B------:R-:W-:-:S04]  /*0c60*/  I2FP.F32.S32 R0, UR13 ;  /* 0x0000000d00007c45 */ /* 0x000fc80008201400 */
[----:B------:R-:W-:Y:S01]  /*0c70*/  IADD3 R2, PT, PT, R0, -0xd000000, RZ ;  /* 0xf300000000027810 */ /* 0x000fe20007ffe0ff */
[----:B------:R0:W1:Y:S03]  /*0c80*/  MUFU.RSQ R3, R0 ;  /* 0x0000000000037308 */ /* 0x0000660000001400 */
[----:B------:R-:W-:-:S13]  /*0c90*/  ISETP.GT.U32.AND P0, PT, R2, 0x727fffff, PT ;  /* 0x727fffff0200780c */ /* 0x000fda0003f04070 */
[----:B0-----:R-:W-:Y:S05]  /*0ca0*/  @!P0 BRA `(.L_x_98) ;  /* 0x0000000000108947 */ /* 0x001fea0003800000 */
[----:B------:R-:W-:-:S07]  /*0cb0*/  MOV R4, 0xcd0 ;  /* 0x00000cd000047802 */ /* 0x000fce0000000f00 */
[----:B-1----:R-:W-:Y:S05]  /*0cc0*/  CALL.REL.NOINC `($__internal_1_$__cuda_sm20_sqrt_rn_f32_slowpath) ;  /* 0x0000000000687944 */ /* 0x002fea0003c00000 */
[----:B------:R-:W-:Y:S01]  /*0cd0*/  MOV R3, R0 ;  /* 0x0000000000037202 */ /* 0x000fe20000000f00 */
[----:B------:R-:W-:Y:S06]  /*0ce0*/  BRA `(.L_x_99) ;  /* 0x0000000000107947 */ /* 0x000fec0003800000 */
.L_x_98:
[----:B-1----:R-:W-:Y:S01]  /*0cf0*/  FMUL.FTZ R5, R0, R3 ;  /* 0x0000000300057220 */ /* 0x002fe20000410000 */
[----:B------:R-:W-:-:S03]  /*0d00*/  FMUL.FTZ R3, R3, 0.5 ;  /* 0x3f00000003037820 */ /* 0x000fc60000410000 */
[----:B------:R-:W-:-:S04]  /*0d10*/  FFMA R0, -R5, R5, R0 ;  /* 0x0000000505007223 */ /* 0x000fc80000000100 */
[----:B------:R-:W-:-:S07]  /*0d20*/  FFMA R3, R0, R3, R5 ;  /* 0x0000000300037223 */ /* 0x000fce0000000005 */
.L_x_99:
[----:B------:R-:W0:Y:S01]  /*0d30*/  MUFU.RCP R0, R3 ;  /* 0x0000000300007308 */ /* 0x000e220000001000 */
[----:B------:R-:W-:Y:S07]  /*0d40*/  BSSY.RECONVERGENT B0, `(.L_x_100) ;  /* 0x000000c000007945 */ /* 0x000fee0003800200 */
[----:B------:R-:W1:Y:S01]  /*0d50*/  FCHK P0, R13, R3 ;  /* 0x000000030d007302 */ /* 0x000e620000000000 */
[----:B0-----:R-:W-:-:S04]  /*0d60*/  FFMA R5, R0, -R3, 1 ;  /* 0x3f80000000057423 */ /* 0x001fc80000000803 */
[----:B------:R-:W-:-:S04]  /*0d70*/  FFMA R0, R0, R5, R0 ;  /* 0x0000000500007223 */ /* 0x000fc80000000000 */
[----:B------:R-:W-:-:S04]  /*0d80*/  FFMA R2, R0, R13, RZ ;  /* 0x0000000d00027223 */ /* 0x000fc800000000ff */
[----:B------:R-:W-:-:S04]  /*0d90*/  FFMA R5, R2, -R3, R13 ;  /* 0x8000000302057223 */ /* 0x000fc8000000000d */
[----:B------:R-:W-:Y:S01]  /*0da0*/  FFMA R5, R0, R5, R2 ;  /* 0x0000000500057223 */ /* 0x000fe20000000002 */
[----:B-1----:R-:W-:Y:S06]  /*0db0*/  @!P0 BRA `(.L_x_101) ;  /* 0x0000000000108947 */ /* 0x002fec0003800000 */
[----:B------:R-:W-:Y:S01]  /*0dc0*/  IMAD.MOV.U32 R0, RZ, RZ, R13 ;  /* 0x000000ffff007224 */ /* 0x000fe200078e000d */
[----:B------:R-:W-:-:S07]  /*0dd0*/  MOV R2, 0xdf0 ;  /* 0x00000df000027802 */ /* 0x000fce0000000f00 */
[----:B------:R-:W-:Y:S05]  /*0de0*/  CALL.REL.NOINC `($__internal_2_$__cuda_sm3x_div_rn_noftz_f32_slowpath) ;  /* 0x0000000000807944 */ /* 0x000fea0003c00000 */
[----:B------:R-:W-:-:S07]  /*0df0*/  MOV R5, R0 ;  /* 0x0000000000057202 */ /* 0x000fce0000000f00 */
.L_x_101:
[----:B------:R-:W-:Y:S05]  /*0e00*/  BSYNC.RECONVERGENT B0 ;  /* 0x0000000000007941 */ /* 0x000fea0003800200 */
.L_x_100:
[----:B------:R-:W0:Y:S01]  /*0e10*/  LDC.64 R2, c[0x0][0x390] ;  /* 0x0000e400ff027b82 */ /* 0x000e220000000a00 */
[----:B------:R-:W1:Y:S02]  /*0e20*/  LDCU UR4, c[0x0][0x3a0] ;  /* 0x00007400ff0477ac */ /* 0x000e640008000800 */
[----:B-1----:R-:W-:-:S04]  /*0e30*/  IMAD R7, R7, UR4, R6 ;  /* 0x0000000407077c24 */ /* 0x002fc8000f8e0206 */
[----:B0-----:R-:W-:-:S05]  /*0e40*/  IMAD.WIDE R2, R7, 0x4, R2 ;  /* 0x0000000407027825 */ /* 0x001fca00078e0202 */
[----:B------:R-:W-:Y:S01]  /*0e50*/  STG.E desc[UR14][R2.64], R5 ;  /* 0x0000000502007986 */ /* 0x000fe2000c10190e */
[----:B------:R-:W-:Y:S05]  /*0e60*/  EXIT ;  /* 0x000000000000794d */ /* 0x000fea0003800000 */
        .weak           $__internal_1_$__cuda_sm20_sqrt_rn_f32_slowpath
        .type           $__internal_1_$__cuda_sm20_sqrt_rn_f32_slowpath,@function
        .size           $__internal_1_$__cuda_sm20_sqrt_rn_f32_slowpath,($__internal_2_$__cuda_sm3x_div_rn_noftz_f32_slowpath - $__internal_1_$__cuda_sm20_sqrt_rn_f32_slowpath)
$__internal_1_$__cuda_sm20_sqrt_rn_f32_slowpath:
[----:B------:R-:W-:-:S13]  /*0e70*/  LOP3.LUT P0, RZ, R0, 0x7fffffff, RZ, 0xc0, !PT ;  /* 0x7fffffff00ff7812 */ /* 0x000fda000780c0ff */
[----:B------:R-:W-:Y:S01]  /*0e80*/  @!P0 MOV R2, R0 ;  /* 0x0000000000028202 */ /* 0x000fe20000000f00 */
[----:B------:R-:W-:Y:S06]  /*0e90*/  @!P0 BRA `(.L_x_102) ;  /* 0x0000000000448947 */ /* 0x000fec0003800000 */
[----:B------:R-:W-:-:S13]  /*0ea0*/  FSETP.GEU.FTZ.AND P0, PT, R0, RZ, PT ;  /* 0x000000ff0000720b */ /* 0x000fda0003f1e000 */
[----:B------:R-:W-:Y:S01]  /*0eb0*/  @!P0 IMAD.MOV.U32 R2, RZ, RZ, 0x7fffffff ;  /* 0x7fffffffff028424 */ /* 0x000fe200078e00ff */
[----:B------:R-:W-:Y:S06]  /*0ec0*/  @!P0 BRA `(.L_x_102) ;  /* 0x0000000000388947 */ /* 0x000fec0003800000 */
[----:B------:R-:W-:-:S13]  /*0ed0*/  FSETP.GTU.FTZ.AND P0, PT, |R0|, +INF , PT ;  /* 0x7f8000000000780b */ /* 0x000fda0003f1c200 */
[----:B------:R-:W-:Y:S01]  /*0ee0*/  @P0 FADD.FTZ R2, R0, 1 ;  /* 0x3f80000000020421 */ /* 0x000fe20000010000 */
[----:B------:R-:W-:Y:S06]  /*0ef0*/  @P0 BRA `(.L_x_102) ;  /* 0x00000000002c0947 */ /* 0x000fec0003800000 */
[----:B------:R-:W-:-:S13]  /*0f00*/  FSETP.NEU.FTZ.AND P0, PT, |R0|, +INF , PT ;  /* 0x7f8000000000780b */ /* 0x000fda0003f1d200 */
[----:B------:R-:W-:Y:S01]  /*0f10*/  @!P0 MOV R2, R0 ;  /* 0x0000000000028202 */ /* 0x000fe20000000f00 */
[----:B------:R-:W-:Y:S06]  /*0f20*/  @!P0 BRA `(.L_x_102) ;  /* 0x0000000000208947 */ /* 0x000fec0003800000 */
[----:B------:R-:W-:-:S04]  /*0f30*/  FFMA R0, R0, 1.84467440737095516160e+19, RZ ;  /* 0x5f80000000007823 */ /* 0x000fc800000000ff */
[----:B------:R-:W0:Y:S02]  /*0f40*/  MUFU.RSQ R3, R0 ;  /* 0x0000000000037308 */ /* 0x000e240000001400 */
[----:B0-----:R-:W-:Y:S01]  /*0f50*/  FMUL.FTZ R5, R0, R3 ;  /* 0x0000000300057220 */ /* 0x001fe20000410000 */
[----:B------:R-:W-:-:S03]  /*0f60*/  FMUL.FTZ R3, R3, 0.5 ;  /* 0x3f00000003037820 */ /* 0x000fc60000410000 */
[----:B------:R-:W-:-:S04]  /*0f70*/  FADD.FTZ R2, -R5, -RZ ;  /* 0x800000ff05027221 */ /* 0x000fc80000010100 */
[----:B------:R-:W-:-:S04]  /*0f80*/  FFMA R2, R5, R2, R0 ;  /* 0x0000000205027223 */ /* 0x000fc80000000000 */
[----:B------:R-:W-:-:S04]  /*0f90*/  FFMA R2, R2, R3, R5 ;  /* 0x0000000302027223 */ /* 0x000fc80000000005 */
[----:B------:R-:W-:-:S07]  /*0fa0*/  FMUL.FTZ R2, R2, 2.3283064365386962891e-10 ;  /* 0x2f80000002027820 */ /* 0x000fce0000410000 */
.L_x_102:
[----:B------:R-:W-:Y:S01]  /*0fb0*/  HFMA2 R3, -RZ, RZ, 0, 0 ;  /* 0x00000000ff037431 */ /* 0x000fe200000001ff */
[----:B------:R-:W-:Y:S01]  /*0fc0*/  MOV R0, R2 ;  /* 0x0000000200007202 */ /* 0x000fe20000000f00 */
[----:B------:R-:W-:-:S04]  /*0fd0*/  IMAD.MOV.U32 R2, RZ, RZ, R4 ;  /* 0x000000ffff027224 */ /* 0x000fc800078e0004 */
[----:B------:R-:W-:Y:S05]  /*0fe0*/  RET.REL.NODEC R2 `(_Z27compute_attention_scores_qkPKfS0_Pfiiii) ;  /* 0xfffffff002047950 */ /* 0x000fea0003c3ffff */
        .weak           $__internal_2_$__cuda_sm3x_div_rn_noftz_f32_slowpath
        .type           $__internal_2_$__cuda_sm3x_div_rn_noftz_f32_slowpath,@function
        .size           $__internal_2_$__cuda_sm3x_div_rn_noftz_f32_slowpath,(.L_x_117 - $__internal_2_$__cuda_sm3x_div_rn_noftz_f32_slowpath)
$__internal_2_$__cuda_sm3x_div_rn_noftz_f32_slowpath:
[----:B------:R-:W-:Y:S01]  /*0ff0*/  SHF.R.U32.HI R5, RZ, 0x17, R3 ;  /* 0x00000017ff057819 */ /* 0x000fe20000011603 */
[----:B------:R-:W-:Y:S01]  /*1000*/  BSSY.RECONVERGENT B1, `(.L_x_103) ;  /* 0x0000062000017945 */ /* 0x000fe20003800200 */
[----:B------:R-:W-:Y:S02]  /*1010*/  SHF.R.U32.HI R4, RZ, 0x17, R0 ;  /* 0x00000017ff047819 */ /* 0x000fe40000011600 */
[----:B------:R-:W-:Y:S02]  /*1020*/  LOP3.LUT R12, R5, 0xff, RZ, 0xc0, !PT ;  /* 0x000000ff050c7812 */ /* 0x000fe400078ec0ff */
[----:B------:R-:W-:Y:S02]  /*1030*/  LOP3.LUT R10, R4, 0xff, RZ, 0xc0, !PT ;  /* 0x000000ff040a7812 */ /* 0x000fe400078ec0ff */
[----:B------:R-:W-:-:S03]  /*1040*/  IADD3 R8, PT, PT, R12, -0x1, RZ ;  /* 0xffffffff0c087810 */ /* 0x000fc60007ffe0ff */
[----:B------:R-:W-:Y:S01]  /*1050*/  VIADD R5, R10, 0xffffffff ;  /* 0xffffffff0a057836 */ /* 0x000fe20000000000 */
[----:B------:R-:W-:-:S04]  /*1060*/  ISETP.GT.U32.AND P0, PT, R8, 0xfd, PT ;  /* 0x000000fd0800780c */ /* 0x000fc80003f04070 */
        /* <DEDUP_REMOVED lines=22> */
[----:B------:R-:W-:Y:S02]  /*11d0*/  @!P0 IMAD.MOV.U32 R4, RZ, RZ, -0x40 ;  /* 0xffffffc0ff048424 */ /* 0x000fe400078e00ff */
[----:B------:R-:W-:Y:S01]  /*11e0*/  @!P0 FFMA R0, R0, 1.84467440737095516160e+19, RZ ;  /* 0x5f80000000008823 */ /* 0x000fe200000000ff */
[----:B------:R-:W-:Y:S02]  /*11f0*/  @!P1 FFMA R3, R3, 1.84467440737095516160e+19, RZ ;  /* 0x5f80000003039823 */ /* 0x000fe400000000ff */
[----:B------:R-:W-:-:S07]  /*1200*/  @!P1 IADD3 R4, PT, PT, R4, 0x40, RZ ;  /* 0x0000004004049810 */ /* 0x000fce0007ffe0ff */
.L_x_104:
[----:B------:R-:W-:Y:S01]  /*1210*/  LEA R8, R12, 0xc0800000, 0x17 ;  /* 0xc08000000c087811 */ /* 0x000fe200078eb8ff */
[----:B------:R-:W-:Y:S03]  /*1220*/  BSSY.RECONVERGENT B2, `(.L_x_109) ;  /* 0x0000036000027945 */ /* 0x000fe60003800200 */
[----:B------:R-:W-:Y:S01]  /*1230*/  IADD3 R8, PT, PT, -R8, R3, RZ ;  /* 0x0000000308087210 */ /* 0x000fe20007ffe1ff */
[----:B------:R-:W-:-:S03]  /*1240*/  VIADD R3, R10, 0xffffff81 ;  /* 0xffffff810a037836 */ /* 0x000fc60000000000 */
[----:B------:R-:W0:Y:S01]  /*1250*/  MUFU.RCP R5, R8 ;  /* 0x0000000800057308 */ /* 0x000e220000001000 */
[----:B------:R-:W-:Y:S01]  /*1260*/  FADD.FTZ R9, -R8, -RZ ;  /* 0x800000ff08097221 */ /* 0x000fe20000010100 */
[----:B------:R-:W-:-:S03]  /*1270*/  IMAD R0, R3, -0x800000, R0 ;  /* 0xff80000003007824 */ /* 0x000fc600078e0200 */
[----:B0-----:R-:W-:-:S04]  /*1280*/  FFMA R10, R5, R9, 1 ;  /* 0x3f800000050a7423 */ /* 0x001fc80000000009 */
[----:B------:R-:W-:-:S04]  /*1290*/  FFMA R14, R5, R10, R5 ;  /* 0x0000000a050e7223 */ /* 0x000fc80000000005 */
[----:B------:R-:W-:-:S04]  /*12a0*/  FFMA R5, R0, R14, RZ ;  /* 0x0000000e00057223 */ /* 0x000fc800000000ff */
[----:B------:R-:W-:-:S04]  /*12b0*/  FFMA R10, R9, R5, R0 ;  /* 0x00000005090a7223 */ /* 0x000fc80000000000 */
[----:B------:R-:W-:Y:S01]  /*12c0*/  FFMA R11, R14, R10, R5 ;  /* 0x0000000a0e0b7223 */ /* 0x000fe20000000005 */
[----:B------:R-:W-:-:S03]  /*12d0*/  IADD3 R5, PT, PT, R3, 0x7f, -R12 ;  /* 0x0000007f03057810 */ /* 0x000fc60007ffe80c */
[----:B------:R-:W-:Y:S01]  /*12e0*/  FFMA R10, R9, R11, R0 ;  /* 0x0000000b090a7223 */ /* 0x000fe20000000000 */
[----:B------:R-:W-:-:S03]  /*12f0*/  IADD3 R5, PT, PT, R5, R4, RZ ;  /* 0x0000000405057210 */ /* 0x000fc60007ffe0ff */
[----:B------:R-:W-:-:S05]  /*1300*/  FFMA R0, R14, R10, R11 ;  /* 0x0000000a0e007223 */ /* 0x000fca000000000b */
[----:B------:R-:W-:-:S04]  /*1310*/  SHF.R.U32.HI R3, RZ, 0x17, R0 ;  /* 0x00000017ff037819 */ /* 0x000fc80000011600 */
[----:B------:R-:W-:-:S04]  /*1320*/  LOP3.LUT R3, R3, 0xff, RZ, 0xc0, !PT ;  /* 0x000000ff03037812 */ /* 0x000fc800078ec0ff */
[----:B------:R-:W-:-:S05]  /*1330*/  IADD3 R9, PT, PT, R3, R5, RZ ;  /* 0x0000000503097210 */ /* 0x000fca0007ffe0ff */
[----:B------:R-:W-:-:S05]  /*1340*/  VIADD R3, R9, 0xffffffff ;  /* 0xffffffff09037836 */ /* 0x000fca0000000000 */
        /* <DEDUP_REMOVED lines=10> */
[C---:B------:R-:W-:Y:S01]  /*13f0*/  IADD3 R8, PT, PT, R9.reuse, 0x20, RZ ;  /* 0x0000002009087810 */ /* 0x040fe20007ffe0ff */
[CCC-:B------:R-:W-:Y:S01]  /*1400*/  FFMA.RM R4, R14.reuse, R10.reuse, R11.reuse ;  /* 0x0000000a0e047223 */ /* 0x1c0fe2000000400b */
[----:B------:R-:W-:Y:S02]  /*1410*/  ISETP.NE.AND P2, PT, R9, RZ, PT ;  /* 0x000000ff0900720c */ /* 0x000fe40003f45270 */
[----:B------:R-:W-:Y:S01]  /*1420*/  LOP3.LUT R5, R3, 0x7fffff, RZ, 0xc0, !PT ;  /* 0x007fffff03057812 */ /* 0x000fe200078ec0ff */
[----:B------:R-:W-:Y:S01]  /*1430*/  FFMA.RP R3, R14, R10, R11 ;  /* 0x0000000a0e037223 */ /* 0x000fe2000000800b */
[----:B------:R-:W-:Y:S02]  /*1440*/  ISETP.NE.AND P1, PT, R9, RZ, PT ;  /* 0x000000ff0900720c */ /* 0x000fe40003f25270 */
[----:B------:R-:W-:Y:S02]  /*1450*/  LOP3.LUT R5, R5, 0x800000, RZ, 0xfc, !PT ;  /* 0x0080000005057812 */ /* 0x000fe400078efcff */
[----:B------:R-:W-:-:S02]  /*1460*/  IADD3 R9, PT, PT, -R9, RZ, RZ ;  /* 0x000000ff09097210 */ /* 0x000fc40007ffe1ff */
[----:B------:R-:W-:Y:S02]  /*1470*/  SHF.L.U32 R8, R5, R8, RZ ;  /* 0x0000000805087219 */ /* 0x000fe400000006ff */
[----:B------:R-:W-:Y:S02]  /*1480*/  FSETP.NEU.FTZ.AND P0, PT, R3, R4, PT ;  /* 0x000000040300720b */ /* 0x000fe40003f1d000 */
[----:B------:R-:W-:Y:S02]  /*1490*/  SEL R4, R9, RZ, P2 ;  /* 0x000000ff09047207 */ /* 0x000fe40001000000 */
[----:B------:R-:W-:Y:S02]  /*14a0*/  ISETP.NE.AND P1, PT, R8, RZ, P1 ;  /* 0x000000ff0800720c */ /* 0x000fe40000f25270 */
[----:B------:R-:W-:Y:S02]  /*14b0*/  SHF.R.U32.HI R4, RZ, R4, R5 ;  /* 0x00000004ff047219 */ /* 0x000fe40000011605 */
[----:B------:R-:W-:-:S02]  /*14c0*/  PLOP3.LUT P0, PT, P0, P1, PT, 0xf8, 0x8f ;  /* 0x00000000008f781c */ /* 0x000fc40000703f70 */
[----:B------:R-:W-:Y:S02]  /*14d0*/  SHF.R.U32.HI R8, RZ, 0x1, R4 ;  /* 0x00000001ff087819 */ /* 0x000fe40000011604 */
[----:B------:R-:W-:-:S04]  /*14e0*/  SEL R3, RZ, 0x1, !P0 ;  /* 0x00000001ff037807 */ /* 0x000fc80004000000 */
[----:B------:R-:W-:-:S04]  /*14f0*/  LOP3.LUT R3, R3, 0x1, R8, 0xf8, !PT ;  /* 0x0000000103037812 */ /* 0x000fc800078ef808 */
[----:B------:R-:W-:-:S05]  /*1500*/  LOP3.LUT R3, R3, R4, RZ, 0xc0, !PT ;  /* 0x0000000403037212 */ /* 0x000fca00078ec0ff */
[----:B------:R-:W-:-:S05]  /*1510*/  IMAD.IADD R3, R8, 0x1, R3 ;  /* 0x0000000108037824 */ /* 0x000fca00078e0203 */
[----:B------:R-:W-:Y:S01]  /*1520*/  LOP3.LUT R0, R3, R0, RZ, 0xfc, !PT ;  /* 0x0000000003007212 */ /* 0x000fe200078efcff */
[----:B------:R-:W-:Y:S06]  /*1530*/  BRA `(.L_x_112) ;  /* 0x0000000000107947 */ /* 0x000fec0003800000 */
.L_x_111:
[----:B------:R-:W-:-:S04]  /*1540*/  LOP3.LUT R0, R0, 0x80000000, RZ, 0xc0, !PT ;  /* 0x8000000000007812 */ /* 0x000fc800078ec0ff */
[----:B------:R-:W-:Y:S01]  /*1550*/  LOP3.LUT R0, R0, 0x7f800000, RZ, 0xfc, !PT ;  /* 0x7f80000000007812 */ /* 0x000fe200078efcff */
[----:B------:R-:W-:Y:S06]  /*1560*/  BRA `(.L_x_112) ;  /* 0x0000000000047947 */ /* 0x000fec0003800000 */
.L_x_110:
[----:B------:R-:W-:-:S07]  /*1570*/  LEA R0, R5, R0, 0x17 ;  /* 0x0000000005007211 */ /* 0x000fce00078eb8ff */
.L_x_112:
[----:B------:R-:W-:Y:S05]  /*1580*/  BSYNC.RECONVERGENT B2 ;  /* 0x0000000000027941 */ /* 0x000fea0003800200 */
.L_x_109:
[----:B------:R-:W-:Y:S05]  /*1590*/  BRA `(.L_x_113) ;  /* 0x0000000000207947 */ /* 0x000fea0003800000 */
.L_x_108:
[----:B------:R-:W-:-:S04]  /*15a0*/  LOP3.LUT R0, R3, 0x80000000, R0, 0x48, !PT ;  /* 0x8000000003007812 */ /* 0x000fc800078e4800 */
[----:B------:R-:W-:Y:S01]  /*15b0*/  LOP3.LUT R0, R0, 0x7f800000, RZ, 0xfc, !PT ;  /* 0x7f80000000007812 */ /* 0x000fe200078efcff */
[----:B------:R-:W-:Y:S06]  /*15c0*/  BRA `(.L_x_113) ;  /* 0x0000000000147947 */ /* 0x000fec0003800000 */
.L_x_107:
[----:B------:R-:W-:Y:S01]  /*15d0*/  LOP3.LUT R0, R3, 0x80000000, R0, 0x48, !PT ;  /* 0x8000000003007812 */ /* 0x000fe200078e4800 */
[----:B------:R-:W-:Y:S06]  /*15e0*/  BRA `(.L_x_113) ;  /* 0x00000000000c7947 */ /* 0x000fec0003800000 */
.L_x_106:
[----:B------:R-:W0:Y:S01]  /*15f0*/  MUFU.RSQ R0, -QNAN ;  /* 0xffc0000000007908 */ /* 0x000e220000001400 */
[----:B------:R-:W-:Y:S05]  /*1600*/  BRA `(.L_x_113) ;  /* 0x0000000000047947 */ /* 0x000fea0003800000 */
.L_x_105:
[----:B------:R-:W-:-:S07]  /*1610*/  FADD.FTZ R0, R0, R3 ;  /* 0x0000000300007221 */ /* 0x000fce0000010000 */
.L_x_113:
[----:B------:R-:W-:Y:S05]  /*1620*/  BSYNC.RECONVERGENT B1 ;  /* 0x0000000000017941 */ /* 0x000fea0003800200 */
.L_x_103:
[----:B------:R-:W-:-:S04]  /*1630*/  HFMA2 R3, -RZ, RZ, 0, 0 ;  /* 0x00000000ff037431 */ /* 0x000fc800000001ff */
[----:B0-----:R-:W-:Y:S05]  /*1640*/  RET.REL.NODEC R2 `(_Z27compute_attention_scores_qkPKfS0_Pfiiii) ;  /* 0xffffffe8026c7950 */ /* 0x001fea0003c3ffff */
.L_x_114:
        /* <DEDUP_REMOVED lines=11> */
.L_x_117:


//--------------------- .nv.shared.reserved.0     --------------------------
	.section	.nv.shared.reserved.0,"aw",@nobits
	.weak		__nv_reservedSMEM_offset_0_alias
	.size		__nv_reservedSMEM_offset_0_alias, 0, 64
	.other		__nv_reservedSMEM_offset_0_alias,@"STO_CUDA_RESERVED_SHARED STV_DEFAULT"
__nv_reservedSMEM_offset_0_alias:
	.zero		0
	.zero		64


//--------------------- .nv.constant0._Z19apply_value_weightsPKfS0_Pfiiii --------------------------
	.section	.nv.constant0._Z19apply_value_weightsPKfS0_Pfiiii,"a",@progbits
	.sectionflags	@""
	.align	4
.nv.constant0._Z19apply_value_weightsPKfS0_Pfiiii:
	.zero		936


//--------------------- .nv.constant0._Z12softmax_rowsPfiii --------------------------
	.section	.nv.constant0._Z12softmax_rowsPfiii,"a",@progbits
	.sectionflags	@""
	.align	4
.nv.constant0._Z12softmax_rowsPfiii:
	.zero		916


//--------------------- .nv.constant0._Z27compute_attention_scores_qkPKfS0_Pfiiii --------------------------
	.section	.nv.constant0._Z27compute_attention_scores_qkPKfS0_Pfiiii,"a",@progbits
	.sectionflags	@""
	.align	4
.nv.constant0._Z27compute_attention_scores_qkPKfS0_Pfiiii:
	.zero		936


//--------------------- SYMBOLS --------------------------

	.type		.nv.reservedSmem.offset0,@object
	.size		.nv.reservedSmem.offset0,0x4
